def matmul_kernel(
    a_ptr,
    b_ptr,
    c_ptr,
    M,
    N,
    K,
    stride_am,
    stride_ak,
    stride_bk,
    stride_bn,
    stride_cm,
    stride_cn,
    BLOCK_M: tl.constexpr,
    BLOCK_N: tl.constexpr,
    BLOCK_K: tl.constexpr,
    GROUP_M: tl.constexpr,
):
    pid = tl.program_id(axis=0)
    num_pid_m = tl.cdiv(M, BLOCK_M)
    num_pid_n = tl.cdiv(N, BLOCK_N)
    num_pid_in_group = GROUP_M * num_pid_n
    group_id = pid // num_pid_in_group
    first_pid_m = group_id * GROUP_M
    group_size_m = min(num_pid_m - first_pid_m, GROUP_M)
    pid_m = first_pid_m + ((pid % num_pid_in_group) % group_size_m)
    pid_n = (pid % num_pid_in_group) // group_size_m

    offs_am = (pid_m * BLOCK_M + tl.arange(0, BLOCK_M)) % M
    offs_bn = (pid_n * BLOCK_N + tl.arange(0, BLOCK_N)) % N
    offs_k = tl.arange(0, BLOCK_K)
    a_ptrs = a_ptr + offs_am[:, None] * stride_am + offs_k[None, :] * stride_ak
    b_ptrs = b_ptr + offs_k[:, None] * stride_bk + offs_bn[None, :] * stride_bn

    acc = tl.zeros((BLOCK_M, BLOCK_N), dtype=tl.float32)
    for kk in range(0, tl.cdiv(K, BLOCK_K)):
        a = tl.load(a_ptrs, mask=offs_k[None, :] < K - kk * BLOCK_K, other=0.0)
        b = tl.load(b_ptrs, mask=offs_k[:, None] < K - kk * BLOCK_K, other=0.0)
        acc = tl.dot(a, b, acc)
        a_ptrs += BLOCK_K * stride_ak
        b_ptrs += BLOCK_K * stride_bk

    c = acc.to(c_ptr.dtype.element_ty)
    offs_cm = pid_m * BLOCK_M + tl.arange(0, BLOCK_M)
    offs_cn = pid_n * BLOCK_N + tl.arange(0, BLOCK_N)
    c_ptrs = c_ptr + offs_cm[:, None] * stride_cm + offs_cn[None, :] * stride_cn
    mask = (offs_cm[:, None] < M) & (offs_cn[None, :] < N)
    tl.store(c_ptrs, c, mask=mask)

# config = {"BLOCK_K": 64, "BLOCK_M": 128, "BLOCK_N": 16, "GROUP_M": 8, "arch": "sm_100", "dtype": "fp16", "num_ctas": 1, "num_stages": 2, "num_warps": 2}
# arch = sm_100


// ===== COMPILED SASS (sm_100a) =====

	.target	sm_100a

	.elftype	@"ET_EXEC"


//--------------------- .note.nv.tkinfo           --------------------------
	.section	.note.nv.tkinfo,"",@"SHT_NOTE"
	.sectionflags	@"SHF_NOTE_NV_TKINFO"
	.tkinfo
        /*0018*/ 	.word	0x00000081
        /*0030*/ 	.string	""
        /*0030*/ 	.string	"ptxas-blackwell"
        /*0030*/ 	.string	"Cuda compilation tools, release 12.9, V12.9.86"
        /*0030*/ 	.string	"Build cuda_12.9.r12.9/compiler.36037853_0"
        /*0030*/ 	.string	"-v  -suppress-debug-info  -lineinfo  -arch sm_100a "



//--------------------- .note.nv.cuver            --------------------------
	.section	.note.nv.cuver,"",@"SHT_NOTE"
	.sectionflags	@"SHF_NOTE_NV_CUVER"
        /*0018*/ 	.short	0x0001
        /*001a*/ 	.short	0x0064
        /*001c*/ 	.short	0x0001
        /*001e*/ 	.short	0x0000
        /*0020*/ 	.short	0x0001
        /*0022*/ 	.short	0x0000


//--------------------- .nv.info                  --------------------------
	.section	.nv.info,"",@"SHT_CUDA_INFO"
	.align	4


	//----- nvinfo : EIATTR_REGCOUNT
	.align		4
        /*0000*/ 	.byte	0x04, 0x2f
        /*0002*/ 	.short	(.L_1 - .L_0)
	.align		4
.L_0:
        /*0004*/ 	.word	index@(matmul_kernel)
        /*0008*/ 	.word	0x00000020


	//----- nvinfo : EIATTR_FRAME_SIZE
	.align		4
.L_1:
        /*000c*/ 	.byte	0x04, 0x11
        /*000e*/ 	.short	(.L_3 - .L_2)
	.align		4
.L_2:
        /*0010*/ 	.word	index@(matmul_kernel)
        /*0014*/ 	.word	0x00000c18


	//----- nvinfo : EIATTR_MIN_STACK_SIZE
	.align		4
.L_3:
        /*0018*/ 	.byte	0x04, 0x12
        /*001a*/ 	.short	(.L_5 - .L_4)
	.align		4
.L_4:
        /*001c*/ 	.word	index@(matmul_kernel)
        /*0020*/ 	.word	0x00000c18
.L_5:


//--------------------- .nv.info.matmul_kernel    --------------------------
	.section	.nv.info.matmul_kernel,"",@"SHT_CUDA_INFO"
	.sectionflags	@""
	.align	4


	//----- nvinfo : EIATTR_CUDA_API_VERSION
	.align		4
        /*0000*/ 	.byte	0x04, 0x37
        /*0002*/ 	.short	(.L_7 - .L_6)
.L_6:
        /*0004*/ 	.word	0x00000081


	//----- nvinfo : EIATTR_KPARAM_INFO
	.align		4
.L_7:
        /*0008*/ 	.byte	0x04, 0x17
        /*000a*/ 	.short	(.L_9 - .L_8)
.L_8:
        /*000c*/ 	.word	0x00000000
        /*0010*/ 	.short	0x000d
        /*0012*/ 	.short	0x0048
        /*0014*/ 	.byte	0x00, 0xf4, 0x21, 0x00


	//----- nvinfo : EIATTR_KPARAM_INFO
	.align		4
.L_9:
        /*0018*/ 	.byte	0x04, 0x17
        /*001a*/ 	.short	(.L_11 - .L_10)
.L_10:
        /*001c*/ 	.word	0x00000000
        /*0020*/ 	.short	0x000c
        /*0022*/ 	.short	0x0040
        /*0024*/ 	.byte	0x00, 0xf4, 0x21, 0x00


	//----- nvinfo : EIATTR_KPARAM_INFO
	.align		4
.L_11:
        /*0028*/ 	.byte	0x04, 0x17
        /*002a*/ 	.short	(.L_13 - .L_12)
.L_12:
        /*002c*/ 	.word	0x00000000
        /*0030*/ 	.short	0x000b
        /*0032*/ 	.short	0x0038
        /*0034*/ 	.byte	0x00, 0xf0, 0x11, 0x00


	//----- nvinfo : EIATTR_KPARAM_INFO
	.align		4
.L_13:
        /*0038*/ 	.byte	0x04, 0x17
        /*003a*/ 	.short	(.L_15 - .L_14)
.L_14:
        /*003c*/ 	.word	0x00000000
        /*0040*/ 	.short	0x000a
        /*0042*/ 	.short	0x0034
        /*0044*/ 	.byte	0x00, 0xf0, 0x11, 0x00


	//----- nvinfo : EIATTR_KPARAM_INFO
	.align		4
.L_15:
        /*0048*/ 	.byte	0x04, 0x17
        /*004a*/ 	.short	(.L_17 - .L_16)
.L_16:
        /*004c*/ 	.word	0x00000000
        /*0050*/ 	.short	0x0009
        /*0052*/ 	.short	0x0030
        /*0054*/ 	.byte	0x00, 0xf0, 0x11, 0x00


	//----- nvinfo : EIATTR_KPARAM_INFO
	.align		4
.L_17:
        /*0058*/ 	.byte	0x04, 0x17
        /*005a*/ 	.short	(.L_19 - .L_18)
.L_18:
        /*005c*/ 	.word	0x00000000
        /*0060*/ 	.short	0x0008
        /*0062*/ 	.short	0x002c
        /*0064*/ 	.byte	0x00, 0xf0, 0x11, 0x00


	//----- nvinfo : EIATTR_KPARAM_INFO
	.align		4
.L_19:
        /*0068*/ 	.byte	0x04, 0x17
        /*006a*/ 	.short	(.L_21 - .L_20)
.L_20:
        /*006c*/ 	.word	0x00000000
        /*0070*/ 	.short	0x0007
        /*0072*/ 	.short	0x0028
        /*0074*/ 	.byte	0x00, 0xf0, 0x11, 0x00


	//----- nvinfo : EIATTR_KPARAM_INFO
	.align		4
.L_21:
        /*0078*/ 	.byte	0x04, 0x17
        /*007a*/ 	.short	(.L_23 - .L_22)
.L_22:
        /*007c*/ 	.word	0x00000000
        /*0080*/ 	.short	0x0006
        /*0082*/ 	.short	0x0024
        /*0084*/ 	.byte	0x00, 0xf0, 0x11, 0x00


	//----- nvinfo : EIATTR_KPARAM_INFO
	.align		4
.L_23:
        /*0088*/ 	.byte	0x04, 0x17
        /*008a*/ 	.short	(.L_25 - .L_24)
.L_24:
        /*008c*/ 	.word	0x00000000
        /*0090*/ 	.short	0x0005
        /*0092*/ 	.short	0x0020
        /*0094*/ 	.byte	0x00, 0xf0, 0x11, 0x00


	//----- nvinfo : EIATTR_KPARAM_INFO
	.align		4
.L_25:
        /*0098*/ 	.byte	0x04, 0x17
        /*009a*/ 	.short	(.L_27 - .L_26)
.L_26:
        /*009c*/ 	.word	0x00000000
        /*00a0*/ 	.short	0x0004
        /*00a2*/ 	.short	0x001c
        /*00a4*/ 	.byte	0x00, 0xf0, 0x11, 0x00


	//----- nvinfo : EIATTR_KPARAM_INFO
	.align		4
.L_27:
        /*00a8*/ 	.byte	0x04, 0x17
        /*00aa*/ 	.short	(.L_29 - .L_28)
.L_28:
        /*00ac*/ 	.word	0x00000000
        /*00b0*/ 	.short	0x0003
        /*00b2*/ 	.short	0x0018
        /*00b4*/ 	.byte	0x00, 0xf0, 0x11, 0x00


	//----- nvinfo : EIATTR_KPARAM_INFO
	.align		4
.L_29:
        /*00b8*/ 	.byte	0x04, 0x17
        /*00ba*/ 	.short	(.L_31 - .L_30)
.L_30:
        /*00bc*/ 	.word	0x00000000
        /*00c0*/ 	.short	0x0002
        /*00c2*/ 	.short	0x0010
        /*00c4*/ 	.byte	0x00, 0xf4, 0x21, 0x00


	//----- nvinfo : EIATTR_KPARAM_INFO
	.align		4
.L_31:
        /*00c8*/ 	.byte	0x04, 0x17
        /*00ca*/ 	.short	(.L_33 - .L_32)
.L_32:
        /*00cc*/ 	.word	0x00000000
        /*00d0*/ 	.short	0x0001
        /*00d2*/ 	.short	0x0008
        /*00d4*/ 	.byte	0x00, 0xf4, 0x21, 0x00


	//----- nvinfo : EIATTR_KPARAM_INFO
	.align		4
.L_33:
        /*00d8*/ 	.byte	0x04, 0x17
        /*00da*/ 	.short	(.L_35 - .L_34)
.L_34:
        /*00dc*/ 	.word	0x00000000
        /*00e0*/ 	.short	0x0000
        /*00e2*/ 	.short	0x0000
        /*00e4*/ 	.byte	0x00, 0xf4, 0x21, 0x00


	//----- nvinfo : EIATTR_SPARSE_MMA_MASK
	.align		4
.L_35:
        /*00e8*/ 	.byte	0x03, 0x50
        /*00ea*/ 	.short	0x0000


	//----- nvinfo : EIATTR_MAXREG_COUNT
	.align		4
        /*00ec*/ 	.byte	0x03, 0x1b
        /*00ee*/ 	.short	0x00ff


	//----- nvinfo : EIATTR_NUM_BARRIERS
	.align		4
        /*00f0*/ 	.byte	0x02, 0x4c
        /*00f2*/ 	.byte	0x01
	.zero		1


	//----- nvinfo : EIATTR_ANNOTATIONS
	.align		4
        /*00f4*/ 	.byte	0x04, 0x55
        /*00f6*/ 	.short	(.L_37 - .L_36)


	//   ....[0]....
.L_36:
        /*00f8*/ 	.word	0x00000001
        /*00fc*/ 	.byte	0xe0, 0x00, 0x00, 0x00, 0x01, 0x00, 0x00, 0x00, 0xb0, 0x05, 0x00, 0x00, 0x01, 0x00, 0x00, 0x00
        /* <DEDUP_REMOVED lines=1044> */
        /*424c*/ 	.byte	0x50, 0x0c, 0x01, 0x00, 0x01, 0x00, 0x00, 0x00, 0x90, 0x10, 0x01, 0x00


	//----- nvinfo : EIATTR_VRC_CTA_INIT_COUNT
	.align		4
.L_37:
        /*4258*/ 	.byte	0x02, 0x4a
	.zero		1
	.zero		1


	//----- nvinfo : EIATTR_EXIT_INSTR_OFFSETS
	.align		4
        /*425c*/ 	.byte	0x04, 0x1c
        /*425e*/ 	.short	(.L_39 - .L_38)


	//   ....[0]....
.L_38:
        /*4260*/ 	.word	0x000111d0


	//   ....[1]....
        /*4264*/ 	.word	0x00011200


	//----- nvinfo : EIATTR_REQNTID
	.align		4
.L_39:
        /*4268*/ 	.byte	0x04, 0x10
        /*426a*/ 	.short	(.L_41 - .L_40)
.L_40:
        /*426c*/ 	.word	0x00000040
        /*4270*/ 	.word	0x00000001
        /*4274*/ 	.word	0x00000001


	//----- nvinfo : EIATTR_CBANK_PARAM_SIZE
	.align		4
.L_41:
        /*4278*/ 	.byte	0x03, 0x19
        /*427a*/ 	.short	0x0050


	//----- nvinfo : EIATTR_PARAM_CBANK
	.align		4
        /*427c*/ 	.byte	0x04, 0x0a
        /*427e*/ 	.short	(.L_43 - .L_42)
	.align		4
.L_42:
        /*4280*/ 	.word	index@(.nv.constant0.matmul_kernel)
        /*4284*/ 	.short	0x0380
        /*4286*/ 	.short	0x0050


	//----- nvinfo : EIATTR_SW_WAR
	.align		4
.L_43:
        /*4288*/ 	.byte	0x04, 0x36
        /*428a*/ 	.short	(.L_45 - .L_44)
.L_44:
        /*428c*/ 	.word	0x00000008
.L_45:


//--------------------- .nv.compat                --------------------------
	.section	.nv.compat,"",@"SHT_CUDA_COMPAT_INFO"
	.align	4
        /*0000*/ 	.byte	0x02, 0x02, 0x01, 0x00, 0x02, 0x05, 0x05, 0x00, 0x02, 0x03, 0x00, 0x00, 0x02, 0x06, 0x01, 0x00


//--------------------- .nv.callgraph             --------------------------
	.section	.nv.callgraph,"",@"SHT_CUDA_CALLGRAPH"
	.align	4
	.sectionentsize	8
	.align		4
        /*0000*/ 	.word	0x00000000
	.align		4
        /*0004*/ 	.word	0xffffffff
	.align		4
        /*0008*/ 	.word	0x00000000
	.align		4
        /*000c*/ 	.word	0xfffffffe
	.align		4
        /*0010*/ 	.word	0x00000000
	.align		4
        /*0014*/ 	.word	0xfffffffd
	.align		4
        /*0018*/ 	.word	0x00000000
	.align		4
        /*001c*/ 	.word	0xfffffffc


//--------------------- .text.matmul_kernel       --------------------------
	.section	.text.matmul_kernel,"ax",@progbits
	.align	128
        .global         matmul_kernel
        .type           matmul_kernel,@function
        .size           matmul_kernel,(.L_x_3 - matmul_kernel)
        .other          matmul_kernel,@"STO_CUDA_ENTRY STV_DEFAULT"
matmul_kernel:
.text.matmul_kernel:
[----:B------:R-:W0:Y:S08]  /*0000*/  LDC R1, c[0x0][0x37c] ;  /* 0x0000df00ff017b82 */ /* 0x000e300000000800 */
[----:B------:R-:W1:Y:S01]  /*0010*/  LDC.64 R22, c[0x0][0x398] ;  /* 0x0000e600ff167b82 */ /* 0x000e620000000a00 */
[----:B------:R-:W2:Y:S01]  /*0020*/  S2R R20, SR_TID.X ;  /* 0x0000000000147919 */ /* 0x000ea20000002100 */
[----:B0-----:R-:W-:Y:S01]  /*0030*/  VIADD R1, R1, 0xfffff3e8 ;  /* 0xfffff3e801017836 */ /* 0x001fe20000000000 */
[----:B------:R-:W0:Y:S01]  /*0040*/  LDCU UR4, c[0x0][0x3a0] ;  /* 0x00007400ff0477ac */ /* 0x000e220008000800 */
[----:B------:R-:W-:-:S02]  /*0050*/  CS2R R16, SRZ ;  /* 0x0000000000107805 */ /* 0x000fc4000001ff00 */
[----:B------:R-:W-:Y:S02]  /*0060*/  CS2R R18, SRZ ;  /* 0x0000000000127805 */ /* 0x000fe4000001ff00 */
[----:B------:R-:W-:Y:S02]  /*0070*/  CS2R R12, SRZ ;  /* 0x00000000000c7805 */ /* 0x000fe4000001ff00 */
[----:B------:R-:W-:Y:S01]  /*0080*/  CS2R R14, SRZ ;  /* 0x00000000000e7805 */ /* 0x000fe2000001ff00 */
[----:B------:R-:W3:Y:S01]  /*0090*/  S2UR UR6, SR_CgaCtaId ;  /* 0x00000000000679c3 */ /* 0x000ee20000008800 */
[----:B------:R-:W-:Y:S01]  /*00a0*/  UMOV UR5, 0x400 ;  /* 0x0000040000057882 */ /* 0x000fe20000000000 */
[----:B------:R-:W4:Y:S01]  /*00b0*/  LDCU.64 UR8, c[0x0][0x358] ;  /* 0x00006b00ff0877ac */ /* 0x000f220008000a00 */
[----:B0-----:R-:W-:Y:S01]  /*00c0*/  UIADD3 UR4, UPT, UPT, UR4, 0x3f, URZ ;  /* 0x0000003f04047890 */ /* 0x001fe2000fffe0ff */
[----:B-1----:R-:W-:Y:S01]  /*00d0*/  VIADD R0, R23, 0xf ;  /* 0x0000000f17007836 */ /* 0x002fe20000000000 */
[----:B------:R2:W-:Y:S02]  /*00e0*/  STL [R1+0x700], R23 ;  /* 0x0007001701007387 */ /* 0x0005e40000100800 */
[----:B------:R-:W-:-:S02]  /*00f0*/  UISETP.GE.AND UP0, UPT, UR4, 0x40, UPT ;  /* 0x000000400400788c */ /* 0x000fc4000bf06270 */
[----:B------:R-:W-:Y:S01]  /*0100*/  SHF.R.S32.HI R3, RZ, 0x1f, R0 ;  /* 0x0000001fff037819 */ /* 0x000fe20000011400 */
[----:B---3--:R-:W-:-:S03]  /*0110*/  ULEA UR5, UR6, UR5, 0x18 ;  /* 0x0000000506057291 */ /* 0x008fc6000f8ec0ff */
[----:B------:R-:W-:Y:S02]  /*0120*/  LEA.HI R3, R3, R0, RZ, 0x4 ;  /* 0x0000000003037211 */ /* 0x000fe400078f20ff */
[----:B--2---:R-:W-:Y:S02]  /*0130*/  LOP3.LUT R23, R20, 0x3f, RZ, 0xc0, !PT ;  /* 0x0000003f14177812 */ /* 0x004fe400078ec0ff */
[----:B------:R-:W-:Y:S02]  /*0140*/  SHF.R.S32.HI R0, RZ, 0x4, R3 ;  /* 0x00000004ff007819 */ /* 0x000fe40000011403 */
[----:B------:R-:W0:Y:S03]  /*0150*/  S2R R3, SR_CTAID.X ;  /* 0x0000000000037919 */ /* 0x000e260000002500 */
[----:B------:R-:W-:-:S05]  /*0160*/  IMAD.SHL.U32 R0, R0, 0x8, RZ ;  /* 0x0000000800007824 */ /* 0x000fca00078e00ff */
[-C--:B------:R-:W-:Y:S02]  /*0170*/  IABS R7, R0.reuse ;  /* 0x0000000000077213 */ /* 0x080fe40000000000 */
[----:B------:R-:W-:Y:S02]  /*0180*/  IABS R10, R0 ;  /* 0x00000000000a7213 */ /* 0x000fe40000000000 */
[----:B------:R-:W1:Y:S08]  /*0190*/  I2F.RP R2, R7 ;  /* 0x0000000700027306 */ /* 0x000e700000209400 */
[----:B-1----:R-:W1:Y:S01]  /*01a0*/  MUFU.RCP R2, R2 ;  /* 0x0000000200027308 */ /* 0x002e620000001000 */
[----:B0-----:R-:W-:Y:S01]  /*01b0*/  IABS R8, R3 ;  /* 0x0000000300087213 */ /* 0x001fe20000000000 */
[----:B-1----:R-:W-:-:S02]  /*01c0*/  VIADD R4, R2, 0xffffffe ;  /* 0x0ffffffe02047836 */ /* 0x002fc40000000000 */
[----:B------:R-:W-:-:S04]  /*01d0*/  IMAD.MOV R2, RZ, RZ, -R10 ;  /* 0x000000ffff027224 */ /* 0x000fc800078e0a0a */
[----:B------:R0:W1:Y:S02]  /*01e0*/  F2I.FTZ.U32.TRUNC.NTZ R5, R4 ;  /* 0x0000000400057305 */ /* 0x000064000021f000 */
[----:B0-----:R-:W-:Y:S02]  /*01f0*/  IMAD.MOV.U32 R4, RZ, RZ, RZ ;  /* 0x000000ffff047224 */ /* 0x001fe400078e00ff */
[----:B-1----:R-:W-:-:S04]  /*0200*/  IMAD.MOV R6, RZ, RZ, -R5 ;  /* 0x000000ffff067224 */ /* 0x002fc800078e0a05 */
[----:B------:R-:W-:Y:S02]  /*0210*/  IMAD R9, R6, R7, RZ ;  /* 0x0000000706097224 */ /* 0x000fe400078e02ff */
[----:B------:R-:W-:Y:S02]  /*0220*/  IMAD.MOV.U32 R6, RZ, RZ, R8 ;  /* 0x000000ffff067224 */ /* 0x000fe400078e0008 */
[----:B------:R-:W-:-:S06]  /*0230*/  IMAD.HI.U32 R5, R5, R9, R4 ;  /* 0x0000000905057227 */ /* 0x000fcc00078e0004 */
[----:B------:R-:W-:-:S04]  /*0240*/  IMAD.HI.U32 R5, R5, R6, RZ ;  /* 0x0000000605057227 */ /* 0x000fc800078e00ff */
[----:B------:R-:W-:-:S05]  /*0250*/  IMAD R2, R5, R2, R6 ;  /* 0x0000000205027224 */ /* 0x000fca00078e0206 */
[----:B------:R-:W-:-:S13]  /*0260*/  ISETP.GT.U32.AND P1, PT, R7, R2, PT ;  /* 0x000000020700720c */ /* 0x000fda0003f24070 */
[----:B------:R-:W-:Y:S02]  /*0270*/  @!P1 IMAD.IADD R2, R2, 0x1, -R7 ;  /* 0x0000000102029824 */ /* 0x000fe400078e0a07 */
[----:B------:R-:W-:Y:S01]  /*0280*/  @!P1 VIADD R5, R5, 0x1 ;  /* 0x0000000105059836 */ /* 0x000fe20000000000 */
[----:B------:R-:W-:Y:S02]  /*0290*/  ISETP.NE.AND P1, PT, R0, RZ, PT ;  /* 0x000000ff0000720c */ /* 0x000fe40003f25270 */
[----:B------:R-:W-:Y:S02]  /*02a0*/  ISETP.GE.U32.AND P0, PT, R2, R7, PT ;  /* 0x000000070200720c */ /* 0x000fe40003f06070 */
[----:B------:R-:W-:-:S04]  /*02b0*/  LOP3.LUT R2, R3, R0, RZ, 0x3c, !PT ;  /* 0x0000000003027212 */ /* 0x000fc800078e3cff */
[----:B------:R-:W-:Y:S01]  /*02c0*/  ISETP.GE.AND P2, PT, R2, RZ, PT ;  /* 0x000000ff0200720c */ /* 0x000fe20003f46270 */
[----:B------:R-:W-:-:S06]  /*02d0*/  VIADD R2, R22, 0x7f ;  /* 0x0000007f16027836 */ /* 0x000fcc0000000000 */
[----:B------:R-:W-:-:S04]  /*02e0*/  @P0 VIADD R5, R5, 0x1 ;  /* 0x0000000105050836 */ /* 0x000fc80000000000 */
[----:B------:R-:W-:Y:S01]  /*02f0*/  IMAD.MOV.U32 R4, RZ, RZ, R5 ;  /* 0x000000ffff047224 */ /* 0x000fe200078e0005 */
[----:B------:R-:W-:-:S03]  /*0300*/  SHF.R.S32.HI R5, RZ, 0x1f, R2 ;  /* 0x0000001fff057819 */ /* 0x000fc60000011402 */
[----:B------:R-:W-:Y:S01]  /*0310*/  @!P2 IMAD.MOV R4, RZ, RZ, -R4 ;  /* 0x000000ffff04a224 */ /* 0x000fe200078e0a04 */
[----:B------:R-:W-:Y:S02]  /*0320*/  @!P1 LOP3.LUT R4, RZ, R0, RZ, 0x33, !PT ;  /* 0x00000000ff049212 */ /* 0x000fe400078e33ff */
[----:B------:R-:W-:-:S03]  /*0330*/  LEA.HI R2, R5, R2, RZ, 0x7 ;  /* 0x0000000205027211 */ /* 0x000fc600078f38ff */
[----:B------:R-:W-:Y:S02]  /*0340*/  IMAD.SHL.U32 R27, R4, 0x8, RZ ;  /* 0x00000008041b7824 */ /* 0x000fe400078e00ff */
[----:B------:R-:W-:-:S03]  /*0350*/  IMAD.MOV R4, RZ, RZ, -R4 ;  /* 0x000000ffff047224 */ /* 0x000fc600078e0a04 */
[----:B------:R-:W-:Y:S01]  /*0360*/  LEA.HI.SX32 R2, R2, -R27, 0x19 ;  /* 0x8000001b02027211 */ /* 0x000fe200078fcaff */
[----:B------:R-:W-:Y:S02]  /*0370*/  IMAD R11, R0, R4, R3 ;  /* 0x00000004000b7224 */ /* 0x000fe400078e0203 */
[----:B------:R-:W-:Y:S01]  /*0380*/  IMAD.MOV.U32 R4, RZ, RZ, RZ ;  /* 0x000000ffff047224 */ /* 0x000fe200078e00ff */
[----:B------:R-:W-:Y:S02]  /*0390*/  VIMNMX R2, PT, PT, R2, 0x8, PT ;  /* 0x0000000802027848 */ /* 0x000fe40003fe0100 */
[----:B------:R-:W-:Y:S02]  /*03a0*/  IABS R9, R11 ;  /* 0x0000000b00097213 */ /* 0x000fe40000000000 */
[----:B------:R-:W-:-:S04]  /*03b0*/  IABS R7, R2 ;  /* 0x0000000200077213 */ /* 0x000fc80000000000 */
[----:B------:R-:W0:Y:S08]  /*03c0*/  I2F.RP R6, R7 ;  /* 0x0000000700067306 */ /* 0x000e300000209400 */
[----:B0-----:R-:W0:Y:S02]  /*03d0*/  MUFU.RCP R6, R6 ;  /* 0x0000000600067308 */ /* 0x001e240000001000 */
[----:B0-----:R-:W-:-:S06]  /*03e0*/  VIADD R5, R6, 0xffffffe ;  /* 0x0ffffffe06057836 */ /* 0x001fcc0000000000 */
[----:B------:R-:W0:Y:S02]  /*03f0*/  F2I.FTZ.U32.TRUNC.NTZ R5, R5 ;  /* 0x0000000500057305 */ /* 0x000e24000021f000 */
[----:B0-----:R-:W-:-:S04]  /*0400*/  IMAD.MOV R8, RZ, RZ, -R5 ;  /* 0x000000ffff087224 */ /* 0x001fc800078e0a05 */
[----:B------:R-:W-:-:S04]  /*0410*/  IMAD.MOV.U32 R0, RZ, RZ, R8 ;  /* 0x000000ffff007224 */ /* 0x000fc800078e0008 */
[----:B------:R-:W-:Y:S01]  /*0420*/  IMAD R3, R0, R7, RZ ;  /* 0x0000000700037224 */ /* 0x000fe200078e02ff */
[----:B------:R-:W-:-:S03]  /*0430*/  IABS R0, R2 ;  /* 0x0000000200007213 */ /* 0x000fc60000000000 */
[----:B------:R-:W-:-:S04]  /*0440*/  IMAD.HI.U32 R4, R5, R3, R4 ;  /* 0x0000000305047227 */ /* 0x000fc800078e0004 */
[----:B------:R-:W-:Y:S02]  /*0450*/  IMAD.MOV R0, RZ, RZ, -R0 ;  /* 0x000000ffff007224 */ /* 0x000fe400078e0a00 */
[----:B------:R-:W-:-:S04]  /*0460*/  IMAD.HI.U32 R4, R4, R9, RZ ;  /* 0x0000000904047227 */ /* 0x000fc800078e00ff */
[----:B------:R-:W-:Y:S01]  /*0470*/  IMAD R0, R4, R0, R9 ;  /* 0x0000000004007224 */ /* 0x000fe200078e0209 */
[----:B------:R-:W-:-:S04]  /*0480*/  CS2R R8, SRZ ;  /* 0x0000000000087805 */ /* 0x000fc8000001ff00 */
[----:B------:R-:W-:-:S13]  /*0490*/  ISETP.GT.U32.AND P1, PT, R7, R0, PT ;  /* 0x000000000700720c */ /* 0x000fda0003f24070 */
[----:B------:R-:W-:Y:S02]  /*04a0*/  @!P1 IMAD.IADD R0, R0, 0x1, -R7 ;  /* 0x0000000100009824 */ /* 0x000fe400078e0a07 */
[----:B------:R-:W-:Y:S01]  /*04b0*/  @!P1 VIADD R4, R4, 0x1 ;  /* 0x0000000104049836 */ /* 0x000fe20000000000 */
[----:B------:R-:W-:Y:S02]  /*04c0*/  ISETP.NE.AND P1, PT, R2, RZ, PT ;  /* 0x000000ff0200720c */ /* 0x000fe40003f25270 */
[----:B------:R-:W-:Y:S02]  /*04d0*/  ISETP.GE.U32.AND P0, PT, R0, R7, PT ;  /* 0x000000070000720c */ /* 0x000fe40003f06070 */
[----:B------:R-:W-:Y:S02]  /*04e0*/  CS2R R6, SRZ ;  /* 0x0000000000067805 */ /* 0x000fe4000001ff00 */
[----:B------:R-:W-:-:S04]  /*04f0*/  LOP3.LUT R0, R11, R2, RZ, 0x3c, !PT ;  /* 0x000000020b007212 */ /* 0x000fc800078e3cff */
[----:B------:R-:W-:-:S05]  /*0500*/  ISETP.GE.AND P2, PT, R0, RZ, PT ;  /* 0x000000ff0000720c */ /* 0x000fca0003f46270 */
[----:B------:R-:W-:-:S04]  /*0510*/  @P0 VIADD R4, R4, 0x1 ;  /* 0x0000000104040836 */ /* 0x000fc80000000000 */
[----:B------:R-:W-:Y:S01]  /*0520*/  IMAD.MOV.U32 R0, RZ, RZ, R4 ;  /* 0x000000ffff007224 */ /* 0x000fe200078e0004 */
[----:B------:R-:W-:-:S03]  /*0530*/  CS2R R4, SRZ ;  /* 0x0000000000047805 */ /* 0x000fc6000001ff00 */
[----:B------:R-:W-:Y:S01]  /*0540*/  @!P2 IMAD.MOV R0, RZ, RZ, -R0 ;  /* 0x000000ffff00a224 */ /* 0x000fe200078e0a00 */
[----:B------:R-:W-:-:S05]  /*0550*/  @!P1 LOP3.LUT R0, RZ, R2, RZ, 0x33, !PT ;  /* 0x00000002ff009212 */ /* 0x000fca00078e33ff */
[----:B------:R-:W-:Y:S02]  /*0560*/  IMAD.MOV R3, RZ, RZ, -R0 ;  /* 0x000000ffff037224 */ /* 0x000fe400078e0a00 */
[----:B------:R-:W-:Y:S02]  /*0570*/  IMAD.SHL.U32 R29, R0, 0x10, RZ ;  /* 0x00000010001d7824 */ /* 0x000fe400078e00ff */
[----:B------:R-:W-:Y:S01]  /*0580*/  IMAD R2, R2, R3, R11 ;  /* 0x0000000302027224 */ /* 0x000fe200078e020b */
[----:B------:R-:W-:Y:S01]  /*0590*/  CS2R R10, SRZ ;  /* 0x00000000000a7805 */ /* 0x000fe2000001ff00 */
[----:B------:R-:W-:Y:S01]  /*05a0*/  VIADD R0, R29, 0x1 ;  /* 0x000000011d007836 */ /* 0x000fe20000000000 */
[----:B------:R-:W-:Y:S01]  /*05b0*/  STL [R1+0x6d0], R29 ;  /* 0x0006d01d01007387 */ /* 0x000fe20000100800 */
[----:B------:R-:W-:Y:S02]  /*05c0*/  IMAD.IADD R27, R27, 0x1, R2 ;  /* 0x000000011b1b7824 */ /* 0x000fe400078e0202 */
[C---:B------:R-:W-:Y:S01]  /*05d0*/  VIADD R3, R29.reuse, 0x2 ;  /* 0x000000021d037836 */ /* 0x040fe20000000000 */
[----:B------:R0:W-:Y:S01]  /*05e0*/  STL [R1+0xc], R0 ;  /* 0x00000c0001007387 */ /* 0x0001e20000100800 */
[----:B------:R-:W-:-:S02]  /*05f0*/  VIADD R2, R29, 0x3 ;  /* 0x000000031d027836 */ /* 0x000fc40000000000 */
[----:B------:R-:W-:Y:S01]  /*0600*/  IMAD R23, R27, 0x80, R23 ;  /* 0x000000801b177824 */ /* 0x000fe200078e0217 */
[----:B------:R1:W-:Y:S01]  /*0610*/  STL [R1+0x8], R3 ;  /* 0x0000080301007387 */ /* 0x0003e20000100800 */
[C---:B------:R-:W-:Y:S02]  /*0620*/  VIADD R24, R29.reuse, 0x6 ;  /* 0x000000061d187836 */ /* 0x040fe40000000000 */
[C---:B------:R-:W-:Y:S01]  /*0630*/  VIADD R21, R29.reuse, 0x7 ;  /* 0x000000071d157836 */ /* 0x040fe20000000000 */
[----:B------:R2:W-:Y:S01]  /*0640*/  STL [R1+0x4], R2 ;  /* 0x0000040201007387 */ /* 0x0005e20000100800 */
[C---:B------:R-:W-:Y:S02]  /*0650*/  VIADD R26, R29.reuse, 0x8 ;  /* 0x000000081d1a7836 */ /* 0x040fe40000000000 */
[C---:B0-----:R-:W-:Y:S02]  /*0660*/  VIADD R0, R29.reuse, 0x4 ;  /* 0x000000041d007836 */ /* 0x041fe40000000000 */
[----:B------:R-:W-:-:S02]  /*0670*/  VIADD R20, R29, 0xa ;  /* 0x0000000a1d147836 */ /* 0x000fc40000000000 */
[C---:B-1----:R-:W-:Y:S01]  /*0680*/  VIADD R3, R29.reuse, 0x5 ;  /* 0x000000051d037836 */ /* 0x042fe20000000000 */
[----:B------:R0:W-:Y:S01]  /*0690*/  STL [R1], R0 ;  /* 0x0000000001007387 */ /* 0x0001e20000100800 */
[C---:B------:R-:W-:Y:S02]  /*06a0*/  VIADD R25, R29.reuse, 0xc ;  /* 0x0000000c1d197836 */ /* 0x040fe40000000000 */
[C---:B--2---:R-:W-:Y:S01]  /*06b0*/  VIADD R2, R29.reuse, 0xb ;  /* 0x0000000b1d027836 */ /* 0x044fe20000000000 */
[----:B------:R1:W-:Y:S01]  /*06c0*/  STL [R1+0x6d4], R23 ;  /* 0x0006d41701007387 */ /* 0x0003e20000100800 */
[C---:B------:R-:W-:Y:S02]  /*06d0*/  VIADD R28, R29.reuse, 0xd ;  /* 0x0000000d1d1c7836 */ /* 0x040fe40000000000 */
[C---:B------:R-:W-:Y:S02]  /*06e0*/  VIADD R27, R29.reuse, 0xe ;  /* 0x0000000e1d1b7836 */ /* 0x040fe40000000000 */
[----:B0-----:R-:W-:-:S02]  /*06f0*/  VIADD R0, R29, 0x9 ;  /* 0x000000091d007836 */ /* 0x001fc40000000000 */
[----:B------:R-:W-:Y:S02]  /*0700*/  VIADD R29, R29, 0xf ;  /* 0x0000000f1d1d7836 */ /* 0x000fe40000000000 */
[----:B-1----:R-:W-:-:S05]  /*0710*/  VIADD R23, R23, 0x40 ;  /* 0x0000004017177836 */ /* 0x002fca0000000000 */
[----:B------:R0:W-:Y:S04]  /*0720*/  STL [R1+0x6d8], R23 ;  /* 0x0006d81701007387 */ /* 0x0001e80000100800 */
[----:B0-----:R0:W5:Y:S01]  /*0730*/  LDL.LU R23, [R1+0x700] ;  /* 0x0007000001177983 */ /* 0x0011620000300800 */
[----:B----4-:R-:W-:Y:S05]  /*0740*/  BRA.U !UP0, `(.L_x_0) ;  /* 0x000000fd08587547 */ /* 0x010fea000b800000 */
[----:B------:R-:W2:Y:S04]  /*0750*/  LDL R14, [R1+0x6d8] ;  /* 0x0006d800010e7983 */ /* 0x000ea80000100800 */
[----:B------:R-:W3:Y:S01]  /*0760*/  LDL R13, [R1+0x6d4] ;  /* 0x0006d400010d7983 */ /* 0x000ee20000100800 */
[----:B------:R-:W-:Y:S01]  /*0770*/  IABS R9, R22 ;  /* 0x0000001600097213 */ /* 0x000fe20000000000 */
[----:B------:R-:W1:Y:S02]  /*0780*/  LDCU UR7, c[0x0][0x3a4] ;  /* 0x00007480ff0777ac */ /* 0x000e640008000800 */
[----:B------:R-:W4:Y:S01]  /*0790*/  LDL R15, [R1] ;  /* 0x00000000010f7983 */ /* 0x000f220000100800 */
[----:B------:R-:W0:Y:S01]  /*07a0*/  I2F.RP R10, R9 ;  /* 0x00000009000a7306 */ /* 0x000e220000209400 */
[----:B-----5:R-:W-:Y:S01]  /*07b0*/  IABS R8, R23 ;  /* 0x0000001700087213 */ /* 0x020fe20000000000 */
[----:B------:R-:W1:Y:S01]  /*07c0*/  LDCU UR6, c[0x0][0x3ac] ;  /* 0x00007580ff0677ac */ /* 0x000e620008000800 */
[----:B------:R-:W-:-:S02]  /*07d0*/  ISETP.GE.AND P6, PT, R29, RZ, PT ;  /* 0x000000ff1d00720c */ /* 0x000fc40003fc6270 */
[----:B------:R-:W-:Y:S01]  /*07e0*/  IABS R16, R24 ;  /* 0x0000001800107213 */ /* 0x000fe20000000000 */
[----:B------:R-:W1:Y:S02]  /*07f0*/  LDCU.128 UR12, c[0x0][0x380] ;  /* 0x00007000ff0c77ac */ /* 0x000e640008000c00 */
[----:B------:R-:W1:Y:S01]  /*0800*/  I2F.RP R12, R8 ;  /* 0x00000008000c7306 */ /* 0x000e620000209400 */
[----:B------:R-:W-:Y:S01]  /*0810*/  ISETP.GE.AND P4, PT, R27, RZ, PT ;  /* 0x000000ff1b00720c */ /* 0x000fe20003f86270 */
[----:B------:R-:W2:Y:S06]  /*0820*/  LDCU UR10, c[0x0][0x3b0] ;  /* 0x00007600ff0a77ac */ /* 0x000eac0008000800 */
[----:B0-----:R-:W0:Y:S08]  /*0830*/  MUFU.RCP R10, R10 ;  /* 0x0000000a000a7308 */ /* 0x001e300000001000 */
[----:B-1----:R-:W1:Y:S01]  /*0840*/  MUFU.RCP R12, R12 ;  /* 0x0000000c000c7308 */ /* 0x002e620000001000 */
[----:B0-----:R-:W-:-:S07]  /*0850*/  VIADD R5, R10, 0xffffffe ;  /* 0x0ffffffe0a057836 */ /* 0x001fce0000000000 */
[----:B------:R-:W0:Y:S01]  /*0860*/  F2I.FTZ.U32.TRUNC.NTZ R5, R5 ;  /* 0x0000000500057305 */ /* 0x000e22000021f000 */
[----:B-1----:R-:W-:-:S07]  /*0870*/  VIADD R7, R12, 0xffffffe ;  /* 0x0ffffffe0c077836 */ /* 0x002fce0000000000 */
[----:B------:R-:W1:Y:S01]  /*0880*/  F2I.FTZ.U32.TRUNC.NTZ R7, R7 ;  /* 0x0000000700077305 */ /* 0x000e62000021f000 */
[----:B0-----:R-:W-:-:S04]  /*0890*/  IMAD.MOV R4, RZ, RZ, -R5 ;  /* 0x000000ffff047224 */ /* 0x001fc800078e0a05 */
[----:B------:R-:W-:Y:S02]  /*08a0*/  IMAD R6, R4, R9, RZ ;  /* 0x0000000904067224 */ /* 0x000fe400078e02ff */
[----:B------:R-:W-:-:S04]  /*08b0*/  IMAD.MOV.U32 R4, RZ, RZ, RZ ;  /* 0x000000ffff047224 */ /* 0x000fc800078e00ff */
[----:B------:R-:W-:Y:S01]  /*08c0*/  IMAD.HI.U32 R6, R5, R6, R4 ;  /* 0x0000000605067227 */ /* 0x000fe200078e0004 */
[----:B------:R-:W-:Y:S01]  /*08d0*/  IABS R12, R28 ;  /* 0x0000001c000c7213 */ /* 0x000fe20000000000 */
[----:B------:R0:W-:Y:S04]  /*08e0*/  STL [R1+0x710], R23 ;  /* 0x0007101701007387 */ /* 0x0001e80000100800 */
[----:B0-----:R-:W4:Y:S01]  /*08f0*/  LDL.LU R23, [R1+0x8] ;  /* 0x0000080001177983 */ /* 0x001f220000300800 */
[----:B--2---:R-:W-:Y:S02]  /*0900*/  IABS R11, R14 ;  /* 0x0000000e000b7213 */ /* 0x004fe40000000000 */
[----:B---3--:R-:W-:-:S03]  /*0910*/  IABS R10, R13 ;  /* 0x0000000d000a7213 */ /* 0x008fc60000000000 */
[----:B------:R-:W-:Y:S02]  /*0920*/  IMAD.MOV.U32 R4, RZ, RZ, R11 ;  /* 0x000000ffff047224 */ /* 0x000fe400078e000b */
[----:B------:R-:W-:-:S04]  /*0930*/  IMAD.HI.U32 R5, R6, R10, RZ ;  /* 0x0000000a06057227 */ /* 0x000fc800078e00ff */
[----:B------:R-:W-:-:S04]  /*0940*/  IMAD.HI.U32 R6, R6, R4, RZ ;  /* 0x0000000406067227 */ /* 0x000fc800078e00ff */
[----:B------:R-:W-:Y:S02]  /*0950*/  IMAD.MOV R6, RZ, RZ, -R6 ;  /* 0x000000ffff067224 */ /* 0x000fe400078e0a06 */
[----:B-1----:R-:W-:Y:S02]  /*0960*/  IMAD.MOV R11, RZ, RZ, -R7 ;  /* 0x000000ffff0b7224 */ /* 0x002fe400078e0a07 */
[----:B------:R-:W-:Y:S02]  /*0970*/  IMAD.MOV R5, RZ, RZ, -R5 ;  /* 0x000000ffff057224 */ /* 0x000fe400078e0a05 */
[----:B------:R-:W-:Y:S02]  /*0980*/  IMAD R4, R9, R6, R4 ;  /* 0x0000000609047224 */ /* 0x000fe400078e0204 */
[----:B------:R-:W-:Y:S02]  /*0990*/  IMAD R11, R11, R8, RZ ;  /* 0x000000080b0b7224 */ /* 0x000fe400078e02ff */
[----:B------:R-:W-:-:S02]  /*09a0*/  IMAD.MOV.U32 R6, RZ, RZ, RZ ;  /* 0x000000ffff067224 */ /* 0x000fc400078e00ff */
[----:B------:R-:W-:Y:S01]  /*09b0*/  IMAD R10, R9, R5, R10 ;  /* 0x00000005090a7224 */ /* 0x000fe200078e020a */
[----:B------:R-:W-:Y:S01]  /*09c0*/  IABS R5, R29 ;  /* 0x0000001d00057213 */ /* 0x000fe20000000000 */
[----:B------:R-:W-:Y:S01]  /*09d0*/  IMAD.HI.U32 R6, R7, R11, R6 ;  /* 0x0000000b07067227 */ /* 0x000fe200078e0006 */
[C---:B------:R-:W-:Y:S02]  /*09e0*/  ISETP.GT.U32.AND P1, PT, R9.reuse, R4, PT ;  /* 0x000000040900720c */ /* 0x040fe40003f24070 */
[----:B------:R-:W-:-:S03]  /*09f0*/  ISETP.GT.U32.AND P0, PT, R9, R10, PT ;  /* 0x0000000a0900720c */ /* 0x000fc60003f04070 */
[----:B------:R-:W-:-:S04]  /*0a00*/  IMAD.HI.U32 R7, R6, R5, RZ ;  /* 0x0000000506077227 */ /* 0x000fc800078e00ff */
[----:B------:R-:W-:-:S04]  /*0a10*/  IMAD.MOV R7, RZ, RZ, -R7 ;  /* 0x000000ffff077224 */ /* 0x000fc800078e0a07 */
[----:B------:R-:W-:Y:S02]  /*0a20*/  IMAD R5, R8, R7, R5 ;  /* 0x0000000708057224 */ /* 0x000fe400078e0205 */
[--C-:B------:R-:W-:Y:S02]  /*0a30*/  @!P0 IMAD.IADD R10, R10, 0x1, -R9.reuse ;  /* 0x000000010a0a8824 */ /* 0x100fe400078e0a09 */
[----:B------:R-:W-:Y:S01]  /*0a40*/  @!P1 IMAD.IADD R4, R4, 0x1, -R9 ;  /* 0x0000000104049824 */ /* 0x000fe200078e0a09 */
[----:B------:R-:W-:Y:S02]  /*0a50*/  ISETP.GT.U32.AND P1, PT, R8, R5, PT ;  /* 0x000000050800720c */ /* 0x000fe40003f24070 */
[C---:B------:R-:W-:Y:S02]  /*0a60*/  ISETP.GT.U32.AND P3, PT, R9.reuse, R10, PT ;  /* 0x0000000a0900720c */ /* 0x040fe40003f64070 */
[----:B------:R-:W-:-:S09]  /*0a70*/  ISETP.GT.U32.AND P5, PT, R9, R4, PT ;  /* 0x000000040900720c */ /* 0x000fd20003fa4070 */
[----:B------:R-:W-:Y:S02]  /*0a80*/  @!P1 IMAD.IADD R5, R5, 0x1, -R8 ;  /* 0x0000000105059824 */ /* 0x000fe400078e0a08 */
[--C-:B------:R-:W-:Y:S01]  /*0a90*/  @!P3 IMAD.IADD R10, R10, 0x1, -R9.reuse ;  /* 0x000000010a0ab824 */ /* 0x100fe200078e0a09 */
[----:B------:R-:W-:Y:S01]  /*0aa0*/  ISETP.GE.AND P3, PT, R13, RZ, PT ;  /* 0x000000ff0d00720c */ /* 0x000fe20003f66270 */
[----:B------:R-:W-:Y:S01]  /*0ab0*/  @!P5 IMAD.IADD R4, R4, 0x1, -R9 ;  /* 0x000000010404d824 */ /* 0x000fe200078e0a09 */
[----:B------:R-:W-:Y:S02]  /*0ac0*/  ISETP.GE.AND P5, PT, R14, RZ, PT ;  /* 0x000000ff0e00720c */ /* 0x000fe40003fa6270 */
[----:B------:R-:W-:Y:S02]  /*0ad0*/  ISETP.GT.U32.AND P1, PT, R8, R5, PT ;  /* 0x000000050800720c */ /* 0x000fe40003f24070 */
[----:B------:R-:W-:Y:S01]  /*0ae0*/  ISETP.GE.AND P0, PT, R28, RZ, PT ;  /* 0x000000ff1c00720c */ /* 0x000fe20003f06270 */
[----:B------:R-:W-:Y:S01]  /*0af0*/  IMAD.MOV.U32 R28, RZ, RZ, R10 ;  /* 0x000000ffff1c7224 */ /* 0x000fe200078e000a */
[----:B------:R-:W-:-:S05]  /*0b00*/  LOP3.LUT R29, RZ, R22, RZ, 0x33, !PT ;  /* 0x00000016ff1d7212 */ /* 0x000fca00078e33ff */
[----:B------:R-:W-:Y:S01]  /*0b10*/  @!P3 IMAD.MOV R28, RZ, RZ, -R28 ;  /* 0x000000ffff1cb224 */ /* 0x000fe200078e0a1c */
[----:B------:R-:W-:Y:S01]  /*0b20*/  ISETP.NE.AND P3, PT, R22, RZ, PT ;  /* 0x000000ff1600720c */ /* 0x000fe20003f65270 */
[----:B------:R-:W-:Y:S02]  /*0b30*/  @!P5 IMAD.MOV R4, RZ, RZ, -R4 ;  /* 0x000000ffff04d224 */ /* 0x000fe400078e0a04 */
[----:B------:R-:W-:Y:S01]  /*0b40*/  @!P1 IMAD.IADD R5, R5, 0x1, -R8 ;  /* 0x0000000105059824 */ /* 0x000fe200078e0a08 */
[C---:B------:R-:W-:Y:S02]  /*0b50*/  SEL R28, R29.reuse, R28, !P3 ;  /* 0x0000001c1d1c7207 */ /* 0x040fe40005800000 */
[----:B------:R-:W-:Y:S01]  /*0b60*/  SEL R29, R29, R4, !P3 ;  /* 0x000000041d1d7207 */ /* 0x000fe20005800000 */
[----:B------:R-:W-:Y:S02]  /*0b70*/  IMAD.MOV.U32 R4, RZ, RZ, R5 ;  /* 0x000000ffff047224 */ /* 0x000fe400078e0005 */
[----:B------:R0:W-:Y:S02]  /*0b80*/  STL [R1+0x708], R28 ;  /* 0x0007081c01007387 */ /* 0x0001e40000100800 */
[----:B------:R-:W-:-:S02]  /*0b90*/  @!P6 IMAD.MOV R4, RZ, RZ, -R4 ;  /* 0x000000ffff04e224 */ /* 0x000fc400078e0a04 */
[----:B0-----:R-:W2:Y:S04]  /*0ba0*/  LDL R28, [R1+0x6d0] ;  /* 0x0006d000011c7983 */ /* 0x001ea80000100800 */
[----:B------:R0:W-:Y:S04]  /*0bb0*/  STL [R1+0x70c], R29 ;  /* 0x00070c1d01007387 */ /* 0x0001e80000100800 */
[----:B0-----:R-:W3:Y:S04]  /*0bc0*/  LDL.LU R29, [R1+0xc] ;  /* 0x00000c00011d7983 */ /* 0x001ee80000300800 */
[----:B------:R0:W-:Y:S04]  /*0bd0*/  STL [R1+0x714], R4 ;  /* 0x0007140401007387 */ /* 0x0001e80000100800 */
[----:B0-----:R-:W2:Y:S01]  /*0be0*/  LDL.LU R4, [R1+0x4] ;  /* 0x0000040001047983 */ /* 0x001ea20000300800 */
[----:B------:R-:W-:-:S05]  /*0bf0*/  IABS R7, R27 ;  /* 0x0000001b00077213 */ /* 0x000fca0000000000 */
[----:B------:R-:W-:-:S04]  /*0c00*/  IMAD.HI.U32 R18, R6, R7, RZ ;  /* 0x0000000706127227 */ /* 0x000fc800078e00ff */
[----:B------:R-:W-:Y:S02]  /*0c10*/  IMAD.MOV R18, RZ, RZ, -R18 ;  /* 0x000000ffff127224 */ /* 0x000fe400078e0a12 */
[----:B------:R-:W-:-:S04]  /*0c20*/  IMAD.HI.U32 R13, R6, R12, RZ ;  /* 0x0000000c060d7227 */ /* 0x000fc800078e00ff */
[----:B------:R-:W-:Y:S01]  /*0c30*/  IMAD R18, R8, R18, R7 ;  /* 0x0000001208127224 */ /* 0x000fe200078e0207 */
[----:B------:R-:W-:Y:S01]  /*0c40*/  IABS R11, R25 ;  /* 0x00000019000b7213 */ /* 0x000fe20000000000 */
[----:B------:R-:W-:-:S03]  /*0c50*/  IMAD.MOV R13, RZ, RZ, -R13 ;  /* 0x000000ffff0d7224 */ /* 0x000fc600078e0a0d */
[C---:B------:R-:W-:Y:S01]  /*0c60*/  ISETP.GT.U32.AND P5, PT, R8.reuse, R18, PT ;  /* 0x000000120800720c */ /* 0x040fe20003fa4070 */
[----:B------:R-:W-:Y:S02]  /*0c70*/  IMAD R10, R8, R13, R12 ;  /* 0x0000000d080a7224 */ /* 0x000fe400078e020c */
[----:B------:R-:W-:-:S03]  /*0c80*/  IMAD.HI.U32 R9, R6, R11, RZ ;  /* 0x0000000b06097227 */ /* 0x000fc600078e00ff */
[----:B------:R-:W-:Y:S01]  /*0c90*/  ISETP.GT.U32.AND P3, PT, R8, R10, PT ;  /* 0x0000000a0800720c */ /* 0x000fe20003f64070 */
[----:B------:R-:W-:Y:S01]  /*0ca0*/  IMAD.MOV R9, RZ, RZ, -R9 ;  /* 0x000000ffff097224 */ /* 0x000fe200078e0a09 */
[----:B------:R-:W-:-:S03]  /*0cb0*/  IABS R12, R2 ;  /* 0x00000002000c7213 */ /* 0x000fc60000000000 */
[----:B------:R-:W-:Y:S02]  /*0cc0*/  IMAD R9, R8, R9, R11 ;  /* 0x0000000908097224 */ /* 0x000fe400078e020b */
[--C-:B------:R-:W-:Y:S02]  /*0cd0*/  @!P5 IMAD.IADD R18, R18, 0x1, -R8.reuse ;  /* 0x000000011212d824 */ /* 0x100fe400078e0a08 */
[----:B------:R-:W-:Y:S01]  /*0ce0*/  IMAD.HI.U32 R5, R6, R12, RZ ;  /* 0x0000000c06057227 */ /* 0x000fe200078e00ff */
[C---:B------:R-:W-:Y:S02]  /*0cf0*/  ISETP.GT.U32.AND P6, PT, R8.reuse, R9, PT ;  /* 0x000000090800720c */ /* 0x040fe40003fc4070 */
[----:B------:R-:W-:Y:S01]  /*0d00*/  ISETP.GT.U32.AND P5, PT, R8, R18, PT ;  /* 0x000000120800720c */ /* 0x000fe20003fa4070 */
[----:B------:R-:W-:Y:S01]  /*0d10*/  @!P3 IMAD.IADD R10, R10, 0x1, -R8 ;  /* 0x000000010a0ab824 */ /* 0x000fe200078e0a08 */
[----:B------:R-:W-:Y:S01]  /*0d20*/  IABS R13, R20 ;  /* 0x00000014000d7213 */ /* 0x000fe20000000000 */
[----:B------:R-:W-:Y:S01]  /*0d30*/  IMAD.MOV R5, RZ, RZ, -R5 ;  /* 0x000000ffff057224 */ /* 0x000fe200078e0a05 */
[----:B------:R-:W-:-:S02]  /*0d40*/  ISETP.GE.AND P1, PT, R2, RZ, PT ;  /* 0x000000ff0200720c */ /* 0x000fc40003f26270 */
[C---:B------:R-:W-:Y:S01]  /*0d50*/  ISETP.GT.U32.AND P3, PT, R8.reuse, R10, PT ;  /* 0x0000000a0800720c */ /* 0x040fe20003f64070 */
[----:B------:R-:W-:Y:S02]  /*0d60*/  IMAD R12, R8, R5, R12 ;  /* 0x00000005080c7224 */ /* 0x000fe400078e020c */
[----:B------:R-:W-:Y:S01]  /*0d70*/  IMAD.HI.U32 R2, R6, R13, RZ ;  /* 0x0000000d06027227 */ /* 0x000fe200078e00ff */
[----:B------:R-:W-:-:S03]  /*0d80*/  IABS R14, R0 ;  /* 0x00000000000e7213 */ /* 0x000fc60000000000 */
[----:B------:R-:W-:Y:S01]  /*0d90*/  @!P5 IMAD.IADD R18, R18, 0x1, -R8 ;  /* 0x000000011212d824 */ /* 0x000fe200078e0a08 */
[C---:B------:R-:W-:Y:S01]  /*0da0*/  ISETP.GT.U32.AND P5, PT, R8.reuse, R12, PT ;  /* 0x0000000c0800720c */ /* 0x040fe20003fa4070 */
[----:B------:R-:W-:Y:S02]  /*0db0*/  IMAD.MOV R2, RZ, RZ, -R2 ;  /* 0x000000ffff027224 */ /* 0x000fe400078e0a02 */
[----:B------:R-:W-:Y:S02]  /*0dc0*/  @!P6 IMAD.IADD R9, R9, 0x1, -R8 ;  /* 0x000000010909e824 */ /* 0x000fe400078e0a08 */
[----:B------:R-:W-:Y:S02]  /*0dd0*/  IMAD R13, R8, R2, R13 ;  /* 0x00000002080d7224 */ /* 0x000fe400078e020d */
[----:B------:R-:W-:Y:S01]  /*0de0*/  IMAD.HI.U32 R5, R6, R14, RZ ;  /* 0x0000000e06057227 */ /* 0x000fe200078e00ff */
[----:B------:R-:W-:-:S03]  /*0df0*/  ISETP.GT.U32.AND P6, PT, R8, R9, PT ;  /* 0x000000090800720c */ /* 0x000fc60003fc4070 */
[--C-:B------:R-:W-:Y:S01]  /*0e00*/  @!P3 IMAD.IADD R10, R10, 0x1, -R8.reuse ;  /* 0x000000010a0ab824 */ /* 0x100fe200078e0a08 */
[----:B------:R-:W-:Y:S01]  /*0e10*/  ISETP.GT.U32.AND P3, PT, R8, R13, PT ;  /* 0x0000000d0800720c */ /* 0x000fe20003f64070 */
[----:B------:R-:W-:Y:S01]  /*0e20*/  IMAD.MOV R5, RZ, RZ, -R5 ;  /* 0x000000ffff057224 */ /* 0x000fe200078e0a05 */
[----:B------:R-:W-:Y:S01]  /*0e30*/  IABS R11, R26 ;  /* 0x0000001a000b7213 */ /* 0x000fe20000000000 */
[----:B------:R-:W-:Y:S02]  /*0e40*/  @!P5 IMAD.IADD R12, R12, 0x1, -R8 ;  /* 0x000000010c0cd824 */ /* 0x000fe400078e0a08 */
[----:B------:R-:W-:Y:S02]  /*0e50*/  IMAD R14, R8, R5, R14 ;  /* 0x00000005080e7224 */ /* 0x000fe400078e020e */
[----:B------:R-:W-:Y:S01]  /*0e60*/  IMAD.HI.U32 R2, R6, R11, RZ ;  /* 0x0000000b06027227 */ /* 0x000fe200078e00ff */
[----:B------:R-:W-:-:S03]  /*0e70*/  ISETP.GT.U32.AND P5, PT, R8, R12, PT ;  /* 0x0000000c0800720c */ /* 0x000fc60003fa4070 */
[--C-:B------:R-:W-:Y:S01]  /*0e80*/  @!P6 IMAD.IADD R9, R9, 0x1, -R8.reuse ;  /* 0x000000010909e824 */ /* 0x100fe200078e0a08 */
[----:B------:R-:W-:Y:S01]  /*0e90*/  ISETP.GT.U32.AND P6, PT, R8, R14, PT ;  /* 0x0000000e0800720c */ /* 0x000fe20003fc4070 */
[----:B----4-:R-:W-:Y:S01]  /*0ea0*/  IMAD.MOV.U32 R19, RZ, RZ, R15 ;  /* 0x000000ffff137224 */ /* 0x010fe200078e000f */
[----:B------:R-:W-:Y:S01]  /*0eb0*/  IABS R15, R21 ;  /* 0x00000015000f7213 */ /* 0x000fe20000000000 */
[----:B------:R-:W-:Y:S02]  /*0ec0*/  @!P3 IMAD.IADD R13, R13, 0x1, -R8 ;  /* 0x000000010d0db824 */ /* 0x000fe400078e0a08 */
[----:B------:R-:W-:Y:S02]  /*0ed0*/  IMAD.MOV R2, RZ, RZ, -R2 ;  /* 0x000000ffff027224 */ /* 0x000fe400078e0a02 */
[----:B------:R-:W-:Y:S01]  /*0ee0*/  IMAD.HI.U32 R17, R6, R15, RZ ;  /* 0x0000000f06117227 */ /* 0x000fe200078e00ff */
[----:B------:R-:W-:-:S03]  /*0ef0*/  ISETP.GT.U32.AND P3, PT, R8, R13, PT ;  /* 0x0000000d0800720c */ /* 0x000fc60003f64070 */
[----:B------:R-:W-:Y:S01]  /*0f00*/  IMAD R11, R8, R2, R11 ;  /* 0x00000002080b7224 */ /* 0x000fe200078e020b */
[----:B------:R-:W-:Y:S01]  /*0f10*/  IABS R2, R3 ;  /* 0x0000000300027213 */ /* 0x000fe20000000000 */
[--C-:B------:R-:W-:Y:S01]  /*0f20*/  @!P5 IMAD.IADD R12, R12, 0x1, -R8.reuse ;  /* 0x000000010c0cd824 */ /* 0x100fe200078e0a08 */
[----:B------:R-:W-:Y:S01]  /*0f30*/  IABS R7, R19 ;  /* 0x0000001300077213 */ /* 0x000fe20000000000 */
[----:B------:R-:W-:Y:S01]  /*0f40*/  IMAD.MOV R17, RZ, RZ, -R17 ;  /* 0x000000ffff117224 */ /* 0x000fe200078e0a11 */
[----:B------:R-:W-:Y:S01]  /*0f50*/  ISETP.GT.U32.AND P5, PT, R8, R11, PT ;  /* 0x0000000b0800720c */ /* 0x000fe20003fa4070 */
[----:B------:R-:W-:Y:S02]  /*0f60*/  @!P6 IMAD.IADD R14, R14, 0x1, -R8 ;  /* 0x000000010e0ee824 */ /* 0x000fe400078e0a08 */
[----:B------:R-:W-:-:S04]  /*0f70*/  IMAD.HI.U32 R5, R6, R16, RZ ;  /* 0x0000001006057227 */ /* 0x000fc800078e00ff */
[----:B------:R-:W-:Y:S01]  /*0f80*/  IMAD.HI.U32 R19, R6, R2, RZ ;  /* 0x0000000206137227 */ /* 0x000fe200078e00ff */
[----:B------:R-:W-:-:S03]  /*0f90*/  ISETP.GT.U32.AND P6, PT, R8, R14, PT ;  /* 0x0000000e0800720c */ /* 0x000fc60003fc4070 */
[----:B------:R-:W-:Y:S02]  /*0fa0*/  IMAD R15, R8, R17, R15 ;  /* 0x00000011080f7224 */ /* 0x000fe400078e020f */
[----:B------:R-:W-:Y:S02]  /*0fb0*/  IMAD.MOV R5, RZ, RZ, -R5 ;  /* 0x000000ffff057224 */ /* 0x000fe400078e0a05 */
[----:B------:R-:W-:Y:S02]  /*0fc0*/  IMAD.MOV R19, RZ, RZ, -R19 ;  /* 0x000000ffff137224 */ /* 0x000fe400078e0a13 */
[----:B------:R-:W-:-:S04]  /*0fd0*/  IMAD.HI.U32 R17, R6, R7, RZ ;  /* 0x0000000706117227 */ /* 0x000fc800078e00ff */
[----:B------:R-:W-:Y:S01]  /*0fe0*/  @!P3 IMAD.IADD R13, R13, 0x1, -R8 ;  /* 0x000000010d0db824 */ /* 0x000fe200078e0a08 */
[C---:B------:R-:W-:Y:S01]  /*0ff0*/  ISETP.GT.U32.AND P3, PT, R8.reuse, R15, PT ;  /* 0x0000000f0800720c */ /* 0x040fe20003f64070 */
[C---:B------:R-:W-:Y:S02]  /*1000*/  IMAD R16, R8.reuse, R5, R16 ;  /* 0x0000000508107224 */ /* 0x040fe400078e0210 */
[C---:B------:R-:W-:Y:S02]  /*1010*/  IMAD R2, R8.reuse, R19, R2 ;  /* 0x0000001308027224 */ /* 0x040fe400078e0202 */
[----:B------:R-:W-:Y:S02]  /*1020*/  IMAD.MOV R17, RZ, RZ, -R17 ;  /* 0x000000ffff117224 */ /* 0x000fe400078e0a11 */
[--C-:B------:R-:W-:Y:S01]  /*1030*/  @!P5 IMAD.IADD R11, R11, 0x1, -R8.reuse ;  /* 0x000000010b0bd824 */ /* 0x100fe200078e0a08 */
[C---:B------:R-:W-:Y:S01]  /*1040*/  ISETP.GT.U32.AND P5, PT, R8.reuse, R2, PT ;  /* 0x000000020800720c */ /* 0x040fe20003fa4070 */
[----:B------:R-:W-:Y:S01]  /*1050*/  IMAD R7, R8, R17, R7 ;  /* 0x0000001108077224 */ /* 0x000fe200078e0207 */
[----:B------:R-:W-:Y:S01]  /*1060*/  IABS R22, R23 ;  /* 0x0000001700167213 */ /* 0x000fe20000000000 */
[--C-:B------:R-:W-:Y:S01]  /*1070*/  @!P6 IMAD.IADD R14, R14, 0x1, -R8.reuse ;  /* 0x000000010e0ee824 */ /* 0x100fe200078e0a08 */
[C---:B------:R-:W-:Y:S01]  /*1080*/  ISETP.GT.U32.AND P6, PT, R8.reuse, R16, PT ;  /* 0x000000100800720c */ /* 0x040fe20003fc4070 */
[----:B------:R-:W-:Y:S01]  /*1090*/  @!P3 IMAD.IADD R15, R15, 0x1, -R8 ;  /* 0x000000010f0fb824 */ /* 0x000fe200078e0a08 */
[----:B------:R-:W-:Y:S01]  /*10a0*/  ISETP.GT.U32.AND P3, PT, R8, R7, PT ;  /* 0x000000070800720c */ /* 0x000fe20003f64070 */
[----:B------:R-:W-:Y:S01]  /*10b0*/  IMAD.HI.U32 R27, R6, R22, RZ ;  /* 0x00000016061b7227 */ /* 0x000fe200078e00ff */
[----:B------:R-:W-:-:S03]  /*10c0*/  ISETP.GE.AND P2, PT, R25, RZ, PT ;  /* 0x000000ff1900720c */ /* 0x000fc60003f46270 */
[----:B------:R-:W-:Y:S02]  /*10d0*/  IMAD.MOV R27, RZ, RZ, -R27 ;  /* 0x000000ffff1b7224 */ /* 0x000fe400078e0a1b */
[----:B------:R-:W-:Y:S01]  /*10e0*/  @!P5 IMAD.IADD R2, R2, 0x1, -R8 ;  /* 0x000000010202d824 */ /* 0x000fe200078e0a08 */
[----:B------:R-:W-:-:S03]  /*10f0*/  ISETP.GE.AND P5, PT, R20, RZ, PT ;  /* 0x000000ff1400720c */ /* 0x000fc60003fa6270 */
[--C-:B------:R-:W-:Y:S02]  /*1100*/  @!P6 IMAD.IADD R16, R16, 0x1, -R8.reuse ;  /* 0x000000011010e824 */ /* 0x100fe400078e0a08 */
[----:B------:R-:W-:Y:S01]  /*1110*/  @!P3 IMAD.IADD R7, R7, 0x1, -R8 ;  /* 0x000000010707b824 */ /* 0x000fe200078e0a08 */
[----:B------:R-:W-:Y:S01]  /*1120*/  ISETP.GE.AND P3, PT, R0, RZ, PT ;  /* 0x000000ff0000720c */ /* 0x000fe20003f66270 */
[----:B------:R-:W-:Y:S01]  /*1130*/  @!P0 IMAD.MOV R10, RZ, RZ, -R10 ;  /* 0x000000ffff0a8224 */ /* 0x000fe200078e0a0a */
[C---:B------:R-:W-:Y:S01]  /*1140*/  ISETP.GT.U32.AND P0, PT, R8.reuse, R15, PT ;  /* 0x0000000f0800720c */ /* 0x040fe20003f04070 */
[----:B------:R-:W-:Y:S01]  /*1150*/  @!P1 IMAD.MOV R12, RZ, RZ, -R12 ;  /* 0x000000ffff0c9224 */ /* 0x000fe200078e0a0c */
[----:B------:R-:W-:-:S03]  /*1160*/  ISETP.GT.U32.AND P1, PT, R8, R2, PT ;  /* 0x000000020800720c */ /* 0x000fc60003f24070 */
[----:B------:R-:W-:Y:S02]  /*1170*/  @!P5 IMAD.MOV R13, RZ, RZ, -R13 ;  /* 0x000000ffff0dd224 */ /* 0x000fe400078e0a0d */
[----:B------:R-:W-:-:S04]  /*1180*/  @!P2 IMAD.MOV R9, RZ, RZ, -R9 ;  /* 0x000000ffff09a224 */ /* 0x000fc800078e0a09 */
[----:B------:R-:W-:Y:S01]  /*1190*/  @!P3 IMAD.MOV R14, RZ, RZ, -R14 ;  /* 0x000000ffff0eb224 */ /* 0x000fe200078e0a0e */
[----:B------:R-:W-:Y:S01]  /*11a0*/  ISETP.GT.U32.AND P2, PT, R8, R16, PT ;  /* 0x000000100800720c */ /* 0x000fe20003f44070 */
[--C-:B------:R-:W-:Y:S02]  /*11b0*/  @!P0 IMAD.IADD R15, R15, 0x1, -R8.reuse ;  /* 0x000000010f0f8824 */ /* 0x100fe400078e0a08 */
[----:B------:R-:W-:-:S10]  /*11c0*/  @!P1 IMAD.IADD R2, R2, 0x1, -R8 ;  /* 0x0000000102029824 */ /* 0x000fd400078e0a08 */
[----:B------:R-:W-:Y:S01]  /*11d0*/  @!P2 IMAD.IADD R16, R16, 0x1, -R8 ;  /* 0x000000011010a824 */ /* 0x000fe200078e0a08 */
[----:B------:R-:W-:-:S13]  /*11e0*/  ISETP.GE.AND P2, PT, R21, RZ, PT ;  /* 0x000000ff1500720c */ /* 0x000fda0003f46270 */
[----:B------:R-:W-:Y:S01]  /*11f0*/  @!P2 IMAD.MOV R15, RZ, RZ, -R15 ;  /* 0x000000ffff0fa224 */ /* 0x000fe200078e0a0f */
[----:B---3--:R-:W-:Y:S02]  /*1200*/  IABS R19, R29 ;  /* 0x0000001d00137213 */ /* 0x008fe40000000000 */
[----:B--2---:R-:W-:-:S05]  /*1210*/  IABS R5, R4 ;  /* 0x0000000400057213 */ /* 0x004fca0000000000 */
[----:B------:R-:W-:-:S04]  /*1220*/  IMAD.HI.U32 R17, R6, R5, RZ ;  /* 0x0000000506117227 */ /* 0x000fc800078e00ff */
[----:B------:R-:W-:-:S04]  /*1230*/  IMAD.MOV R17, RZ, RZ, -R17 ;  /* 0x000000ffff117224 */ /* 0x000fc800078e0a11 */
[----:B------:R-:W-:Y:S01]  /*1240*/  IMAD R5, R8, R17, R5 ;  /* 0x0000001108057224 */ /* 0x000fe200078e0205 */
[----:B------:R-:W-:Y:S01]  /*1250*/  IABS R17, R28 ;  /* 0x0000001c00117213 */ /* 0x000fe20000000000 */
[----:B------:R-:W-:-:S04]  /*1260*/  IMAD.HI.U32 R25, R6, R19, RZ ;  /* 0x0000001306197227 */ /* 0x000fc800078e00ff */
[----:B------:R-:W-:Y:S01]  /*1270*/  IMAD.HI.U32 R20, R6, R17, RZ ;  /* 0x0000001106147227 */ /* 0x000fe200078e00ff */
[----:B------:R-:W-:-:S03]  /*1280*/  ISETP.GT.U32.AND P6, PT, R8, R5, PT ;  /* 0x000000050800720c */ /* 0x000fc60003fc4070 */
[----:B------:R-:W-:Y:S02]  /*1290*/  IMAD R6, R8, R27, R22 ;  /* 0x0000001b08067224 */ /* 0x000fe400078e0216 */
[----:B------:R-:W0:Y:S01]  /*12a0*/  S2R R22, SR_TID.X ;  /* 0x0000000000167919 */ /* 0x000e220000002100 */
[----:B------:R-:W-:Y:S01]  /*12b0*/  IMAD.MOV R25, RZ, RZ, -R25 ;  /* 0x000000ffff197224 */ /* 0x000fe200078e0a19 */
[----:B------:R-:W-:Y:S01]  /*12c0*/  ISETP.GE.AND P2, PT, R4, RZ, PT ;  /* 0x000000ff0400720c */ /* 0x000fe20003f46270 */
[----:B------:R-:W2:Y:S02]  /*12d0*/  LDL.LU R27, [R1] ;  /* 0x00000000011b7983 */ /* 0x000ea40000300800 */
[----:B------:R-:W-:-:S03]  /*12e0*/  IMAD R0, R8, R25, R19 ;  /* 0x0000001908007224 */ /* 0x000fc600078e0213 */
[----:B------:R-:W-:Y:S01]  /*12f0*/  @!P6 IMAD.IADD R5, R5, 0x1, -R8 ;  /* 0x000000010505e824 */ /* 0x000fe200078e0a08 */
[C---:B------:R-:W-:Y:S01]  /*1300*/  ISETP.GT.U32.AND P3, PT, R8.reuse, R6, PT ;  /* 0x000000060800720c */ /* 0x040fe20003f64070 */
[----:B------:R-:W-:Y:S01]  /*1310*/  IMAD.MOV R19, RZ, RZ, -R20 ;  /* 0x000000ffff137224 */ /* 0x000fe200078e0a14 */
[----:B------:R-:W3:Y:S02]  /*1320*/  LDL.LU R4, [R1+0x714] ;  /* 0x0007140001047983 */ /* 0x000ee40000300800 */
[C---:B------:R-:W-:Y:S01]  /*1330*/  ISETP.GT.U32.AND P5, PT, R8.reuse, R5, PT ;  /* 0x000000050800720c */ /* 0x040fe20003fa4070 */
[C---:B------:R-:W-:Y:S01]  /*1340*/  IMAD R17, R8.reuse, R19, R17 ;  /* 0x0000001308117224 */ /* 0x040fe200078e0211 */
[----:B------:R-:W-:-:S04]  /*1350*/  ISETP.GT.U32.AND P0, PT, R8, R0, PT ;  /* 0x000000000800720c */ /* 0x000fc80003f04070 */
[C---:B------:R-:W-:Y:S02]  /*1360*/  ISETP.GT.U32.AND P1, PT, R8.reuse, R17, PT ;  /* 0x000000110800720c */ /* 0x040fe40003f24070 */
[----:B------:R-:W-:Y:S01]  /*1370*/  ISETP.GT.U32.AND P6, PT, R8, R7, PT ;  /* 0x000000070800720c */ /* 0x000fe20003fc4070 */
[----:B------:R-:W-:-:S04]  /*1380*/  @!P3 IMAD.IADD R6, R6, 0x1, -R8 ;  /* 0x000000010606b824 */ /* 0x000fc800078e0a08 */
[--C-:B------:R-:W-:Y:S01]  /*1390*/  @!P5 IMAD.IADD R5, R5, 0x1, -R8.reuse ;  /* 0x000000010505d824 */ /* 0x100fe200078e0a08 */
[----:B------:R-:W-:Y:S01]  /*13a0*/  ISETP.GE.AND P5, PT, R3, RZ, PT ;  /* 0x000000ff0300720c */ /* 0x000fe20003fa6270 */
[--C-:B------:R-:W-:Y:S02]  /*13b0*/  @!P0 IMAD.IADD R0, R0, 0x1, -R8.reuse ;  /* 0x0000000100008824 */ /* 0x100fe400078e0a08 */
[C---:B0-----:R-:W-:Y:S01]  /*13c0*/  IMAD.SHL.U32 R19, R22.reuse, 0x2, RZ ;  /* 0x0000000216137824 */ /* 0x041fe200078e00ff */
[----:B------:R-:W-:Y:S02]  /*13d0*/  LOP3.LUT R3, R22, 0x7, RZ, 0xc0, !PT ;  /* 0x0000000716037812 */ /* 0x000fe400078ec0ff */
[C---:B------:R-:W-:Y:S02]  /*13e0*/  ISETP.GT.U32.AND P0, PT, R8.reuse, R6, PT ;  /* 0x000000060800720c */ /* 0x040fe40003f04070 */
[----:B------:R-:W-:Y:S01]  /*13f0*/  LOP3.LUT R20, R19, 0x10, RZ, 0xc0, !PT ;  /* 0x0000001013147812 */ /* 0x000fe200078ec0ff */
[----:B------:R-:W-:Y:S01]  /*1400*/  @!P1 IMAD.IADD R17, R17, 0x1, -R8 ;  /* 0x0000000111119824 */ /* 0x000fe200078e0a08 */
[----:B------:R-:W-:Y:S01]  /*1410*/  ISETP.GT.U32.AND P1, PT, R8, R0, PT ;  /* 0x000000000800720c */ /* 0x000fe20003f24070 */
[----:B------:R-:W-:Y:S01]  /*1420*/  IMAD R21, R3, 0x110, RZ ;  /* 0x0000011003157824 */ /* 0x000fe200078e02ff */
[----:B------:R-:W-:Y:S01]  /*1430*/  LOP3.LUT R20, R20, 0x20, R22, 0xf8, !PT ;  /* 0x0000002014147812 */ /* 0x000fe200078ef816 */
[----:B------:R-:W-:Y:S01]  /*1440*/  @!P6 IMAD.IADD R7, R7, 0x1, -R8 ;  /* 0x000000010707e824 */ /* 0x000fe200078e0a08 */
[----:B------:R-:W-:-:S02]  /*1450*/  ISETP.GE.AND P6, PT, R24, RZ, PT ;  /* 0x000000ff1800720c */ /* 0x000fc40003fc6270 */
[----:B------:R-:W-:Y:S01]  /*1460*/  LOP3.LUT R20, R21, R20, RZ, 0x3c, !PT ;  /* 0x0000001415147212 */ /* 0x000fe200078e3cff */
[----:B------:R-:W-:Y:S02]  /*1470*/  IMAD R21, R3, 0x90, RZ ;  /* 0x0000009003157824 */ /* 0x000fe400078e02ff */
[----:B------:R-:W-:Y:S02]  /*1480*/  IMAD.SHL.U32 R3, R22, 0x80, RZ ;  /* 0x0000008016037824 */ /* 0x000fe400078e00ff */
[--C-:B------:R-:W-:Y:S01]  /*1490*/  @!P0 IMAD.IADD R6, R6, 0x1, -R8.reuse ;  /* 0x0000000106068824 */ /* 0x100fe200078e0a08 */
[----:B------:R-:W-:Y:S02]  /*14a0*/  ISETP.GE.AND P0, PT, R23, RZ, PT ;  /* 0x000000ff1700720c */ /* 0x000fe40003f06270 */
[----:B------:R-:W-:Y:S01]  /*14b0*/  LOP3.LUT R24, R20, 0x800, R3, 0xf8, !PT ;  /* 0x0000080014187812 */ /* 0x000fe200078ef803 */
[----:B------:R-:W4:Y:S01]  /*14c0*/  LDL.LU R23, [R1+0x710] ;  /* 0x0007100001177983 */ /* 0x000f220000300800 */
[----:B------:R-:W-:Y:S01]  /*14d0*/  LOP3.LUT R25, R21, 0x30, R19, 0x78, !PT ;  /* 0x0000003015197812 */ /* 0x000fe200078e7813 */
[----:B------:R-:W-:Y:S01]  /*14e0*/  @!P1 IMAD.IADD R0, R0, 0x1, -R8 ;  /* 0x0000000100009824 */ /* 0x000fe200078e0a08 */
[----:B------:R-:W-:Y:S01]  /*14f0*/  ISETP.GE.AND P1, PT, R29, RZ, PT ;  /* 0x000000ff1d00720c */ /* 0x000fe20003f26270 */
[----:B------:R-:W-:Y:S01]  /*1500*/  @!P6 IMAD.MOV R16, RZ, RZ, -R16 ;  /* 0x000000ffff10e224 */ /* 0x000fe200078e0a10 */
[----:B------:R-:W3:Y:S01]  /*1510*/  LDL.LU R29, [R1+0x70c] ;  /* 0x00070c00011d7983 */ /* 0x000ee20000300800 */
[----:B------:R-:W-:-:S03]  /*1520*/  ISETP.GE.AND P6, PT, R28, RZ, PT ;  /* 0x000000ff1c00720c */ /* 0x000fc60003fc6270 */
[----:B------:R-:W-:Y:S04]  /*1530*/  STL [R1+0x10c], R24 ;  /* 0x00010c1801007387 */ /* 0x000fe80000100800 */
[----:B------:R0:W-:Y:S04]  /*1540*/  STL.64 [R1+0x700], R24 ;  /* 0x0007001801007387 */ /* 0x0001e80000100a00 */
[----:B------:R-:W3:Y:S01]  /*1550*/  LDL.LU R28, [R1+0x708] ;  /* 0x00070800011c7983 */ /* 0x000ee20000300800 */
[----:B------:R-:W-:Y:S01]  /*1560*/  @!P4 IMAD.MOV R18, RZ, RZ, -R18 ;  /* 0x000000ffff12c224 */ /* 0x000fe200078e0a12 */
[----:B------:R-:W-:-:S13]  /*1570*/  ISETP.GT.U32.AND P4, PT, R8, R11, PT ;  /* 0x0000000b0800720c */ /* 0x000fda0003f84070 */
[----:B------:R-:W-:Y:S01]  /*1580*/  @!P4 IMAD.IADD R11, R11, 0x1, -R8 ;  /* 0x000000010b0bc824 */ /* 0x000fe200078e0a08 */
[----:B------:R-:W-:Y:S01]  /*1590*/  ISETP.GE.AND P4, PT, R26, RZ, PT ;  /* 0x000000ff1a00720c */ /* 0x000fe20003f86270 */
[----:B------:R-:W-:-:S12]  /*15a0*/  IMAD.MOV.U32 R3, RZ, RZ, R2 ;  /* 0x000000ffff037224 */ /* 0x000fd800078e0002 */
[----:B------:R-:W-:Y:S01]  /*15b0*/  @!P4 IMAD.MOV R11, RZ, RZ, -R11 ;  /* 0x000000ffff0bc224 */ /* 0x000fe200078e0a0b */
[----:B------:R-:W-:Y:S01]  /*15c0*/  ISETP.GT.U32.AND P4, PT, R8, R17, PT ;  /* 0x000000110800720c */ /* 0x000fe20003f84070 */
[----:B------:R-:W-:-:S12]  /*15d0*/  @!P5 IMAD.MOV R3, RZ, RZ, -R3 ;  /* 0x000000ffff03d224 */ /* 0x000fd800078e0a03 */
[----:B------:R-:W-:Y:S02]  /*15e0*/  @!P4 IMAD.IADD R17, R17, 0x1, -R8 ;  /* 0x000000011111c824 */ /* 0x000fe400078e0a08 */
[----:B------:R-:W-:Y:S02]  /*15f0*/  @!P2 IMAD.MOV R5, RZ, RZ, -R5 ;  /* 0x000000ffff05a224 */ /* 0x000fe400078e0a05 */
[----:B------:R-:W-:Y:S02]  /*1600*/  @!P0 IMAD.MOV R6, RZ, RZ, -R6 ;  /* 0x000000ffff068224 */ /* 0x000fe400078e0a06 */
[----:B------:R-:W-:Y:S02]  /*1610*/  @!P1 IMAD.MOV R0, RZ, RZ, -R0 ;  /* 0x000000ffff009224 */ /* 0x000fe400078e0a00 */
[----:B------:R-:W-:Y:S01]  /*1620*/  @!P6 IMAD.MOV R17, RZ, RZ, -R17 ;  /* 0x000000ffff11e224 */ /* 0x000fe200078e0a11 */
[----:B--2---:R-:W-:Y:S02]  /*1630*/  ISETP.GE.AND P3, PT, R27, RZ, PT ;  /* 0x000000ff1b00720c */ /* 0x004fe40003f66270 */
[----:B------:R-:W-:-:S02]  /*1640*/  LOP3.LUT R27, R22, 0x3f, RZ, 0xc0, !PT ;  /* 0x0000003f161b7812 */ /* 0x000fc400078ec0ff */
[----:B------:R-:W1:Y:S03]  /*1650*/  LDC R22, c[0x0][0x3a8] ;  /* 0x0000ea00ff167b82 */ /* 0x000e660000000800 */
[----:B------:R-:W-:-:S06]  /*1660*/  IMAD R21, R27, UR6, RZ ;  /* 0x000000061b157c24 */ /* 0x000fcc000f8e02ff */
[----:B------:R-:W-:Y:S01]  /*1670*/  @!P3 IMAD.MOV R7, RZ, RZ, -R7 ;  /* 0x000000ffff07b224 */ /* 0x000fe200078e0a07 */
[----:B------:R-:W-:Y:S02]  /*1680*/  LEA R2, P5, R21, UR14, 0x1 ;  /* 0x0000000e15027c11 */ /* 0x000fe4000f8a08ff */
[----:B----4-:R-:W-:Y:S02]  /*1690*/  ISETP.NE.AND P4, PT, R23, RZ, PT ;  /* 0x000000ff1700720c */ /* 0x010fe40003f85270 */
[----:B------:R-:W-:-:S04]  /*16a0*/  LOP3.LUT R23, RZ, R23, RZ, 0x33, !PT ;  /* 0x00000017ff177212 */ /* 0x000fc800078e33ff */
[C---:B------:R-:W-:Y:S02]  /*16b0*/  SEL R8, R23.reuse, R3, !P4 ;  /* 0x0000000317087207 */ /* 0x040fe40006000000 */
[C---:B---3--:R-:W-:Y:S02]  /*16c0*/  SEL R4, R23.reuse, R4, !P4 ;  /* 0x0000000417047207 */ /* 0x048fe40006000000 */
[----:B------:R-:W-:Y:S01]  /*16d0*/  SEL R18, R23, R18, !P4 ;  /* 0x0000001217127207 */ /* 0x000fe20006000000 */
[----:B------:R-:W-:Y:S01]  /*16e0*/  IMAD R20, R29, UR7, RZ ;  /* 0x000000071d147c24 */ /* 0x000fe2000f8e02ff */
[C---:B------:R-:W-:Y:S01]  /*16f0*/  SEL R10, R23.reuse, R10, !P4 ;  /* 0x0000000a170a7207 */ /* 0x040fe20006000000 */
[----:B------:R-:W-:Y:S01]  /*1700*/  IMAD R3, R28, UR7, RZ ;  /* 0x000000071c037c24 */ /* 0x000fe2000f8e02ff */
[C---:B------:R-:W-:Y:S01]  /*1710*/  SEL R13, R23.reuse, R13, !P4 ;  /* 0x0000000d170d7207 */ /* 0x040fe20006000000 */
[----:B------:R-:W-:Y:S01]  /*1720*/  IMAD R4, R4, UR10, RZ ;  /* 0x0000000a04047c24 */ /* 0x000fe2000f8e02ff */
[----:B------:R-:W-:Y:S01]  /*1730*/  SEL R9, R23, R9, !P4 ;  /* 0x0000000917097207 */ /* 0x000fe20006000000 */
[----:B------:R-:W-:Y:S01]  /*1740*/  IMAD R18, R18, UR10, RZ ;  /* 0x0000000a12127c24 */ /* 0x000fe2000f8e02ff */
[----:B0-----:R-:W-:-:S02]  /*1750*/  LEA R24, P0, R3, UR12, 0x1 ;  /* 0x0000000c03187c11 */ /* 0x001fc4000f8008ff */
[C---:B------:R-:W-:Y:S01]  /*1760*/  SEL R12, R23.reuse, R12, !P4 ;  /* 0x0000000c170c7207 */ /* 0x040fe20006000000 */
[----:B------:R-:W-:Y:S01]  /*1770*/  IMAD R10, R10, UR10, RZ ;  /* 0x0000000a0a0a7c24 */ /* 0x000fe2000f8e02ff */
[C---:B------:R-:W-:Y:S02]  /*1780*/  SEL R14, R23.reuse, R14, !P4 ;  /* 0x0000000e170e7207 */ /* 0x040fe40006000000 */
[C---:B------:R-:W-:Y:S02]  /*1790*/  SEL R11, R23.reuse, R11, !P4 ;  /* 0x0000000b170b7207 */ /* 0x040fe40006000000 */
[C---:B------:R-:W-:Y:S02]  /*17a0*/  SEL R15, R23.reuse, R15, !P4 ;  /* 0x0000000f170f7207 */ /* 0x040fe40006000000 */
[C---:B------:R-:W-:Y:S02]  /*17b0*/  SEL R16, R23.reuse, R16, !P4 ;  /* 0x0000001017107207 */ /* 0x040fe40006000000 */
[----:B------:R-:W-:-:S02]  /*17c0*/  SEL R7, R23, R7, !P4 ;  /* 0x0000000717077207 */ /* 0x000fc40006000000 */
[C---:B------:R-:W-:Y:S02]  /*17d0*/  SEL R5, R23.reuse, R5, !P4 ;  /* 0x0000000517057207 */ /* 0x040fe40006000000 */
[C---:B------:R-:W-:Y:S02]  /*17e0*/  SEL R6, R23.reuse, R6, !P4 ;  /* 0x0000000617067207 */ /* 0x040fe40006000000 */
[C---:B------:R-:W-:Y:S02]  /*17f0*/  SEL R19, R23.reuse, R0, !P4 ;  /* 0x0000000017137207 */ /* 0x040fe40006000000 */
[----:B------:R-:W-:Y:S02]  /*1800*/  SEL R17, R23, R17, !P4 ;  /* 0x0000001117117207 */ /* 0x000fe40006000000 */
[----:B------:R-:W-:Y:S01]  /*1810*/  LEA.HI.X.SX32 R25, R3, UR13, 0x1, P0 ;  /* 0x0000000d03197c11 */ /* 0x000fe200080f0eff */
[----:B------:R-:W-:Y:S01]  /*1820*/  IMAD R3, R13, UR10, RZ ;  /* 0x0000000a0d037c24 */ /* 0x000fe2000f8e02ff */
[----:B------:R-:W-:Y:S01]  /*1830*/  LEA R28, P1, R20, UR12, 0x1 ;  /* 0x0000000c141c7c11 */ /* 0x000fe2000f8208ff */
[----:B------:R-:W-:Y:S01]  /*1840*/  IMAD R9, R9, UR10, RZ ;  /* 0x0000000a09097c24 */ /* 0x000fe2000f8e02ff */
[-C--:B------:R-:W-:Y:S01]  /*1850*/  LEA R23, P2, R4, R2.reuse, 0x1 ;  /* 0x0000000204177211 */ /* 0x080fe200078408ff */
[----:B------:R-:W-:Y:S01]  /*1860*/  IMAD R12, R12, UR10, RZ ;  /* 0x0000000a0c0c7c24 */ /* 0x000fe2000f8e02ff */
[----:B------:R-:W-:Y:S01]  /*1870*/  LEA R13, P6, R18, R2, 0x1 ;  /* 0x00000002120d7211 */ /* 0x000fe200078c08ff */
[----:B------:R-:W-:Y:S01]  /*1880*/  STL.64 [R1+0x100], R24 ;  /* 0x0001001801007387 */ /* 0x000fe20000100a00 */
[----:B------:R-:W-:-:S02]  /*1890*/  LEA.HI.X.SX32 R29, R20, UR13, 0x1, P1 ;  /* 0x0000000d141d7c11 */ /* 0x000fc400088f0eff */
[-C--:B------:R-:W-:Y:S01]  /*18a0*/  LEA R26, P1, R10, R2.reuse, 0x1 ;  /* 0x000000020a1a7211 */ /* 0x080fe200078208ff */
[----:B------:R0:W-:Y:S01]  /*18b0*/  STL [R1+0x260], R23 ;  /* 0x0002601701007387 */ /* 0x0001e20000100800 */
[----:B------:R-:W-:Y:S01]  /*18c0*/  LEA.HI.X.SX32 R0, R21, UR15, 0x1, P5 ;  /* 0x0000000f15007c11 */ /* 0x000fe2000a8f0eff */
[----:B------:R-:W-:Y:S02]  /*18d0*/  IMAD R14, R14, UR10, RZ ;  /* 0x0000000a0e0e7c24 */ /* 0x000fe4000f8e02ff */
[----:B------:R2:W-:Y:S01]  /*18e0*/  STL [R1+0x268], R13 ;  /* 0x0002680d01007387 */ /* 0x0005e20000100800 */
[----:B0-----:R-:W-:-:S03]  /*18f0*/  LEA R23, P0, R9, R2, 0x1 ;  /* 0x0000000209177211 */ /* 0x001fc600078008ff */
[----:B------:R0:W-:Y:S01]  /*1900*/  STL [R1+0x270], R26 ;  /* 0x0002701a01007387 */ /* 0x0001e20000100800 */
[----:B--2---:R-:W-:-:S03]  /*1910*/  LEA R13, P5, R12, R2, 0x1 ;  /* 0x000000020c0d7211 */ /* 0x004fc600078a08ff */
[----:B------:R2:W-:Y:S01]  /*1920*/  STL [R1+0x278], R23 ;  /* 0x0002781701007387 */ /* 0x0005e20000100800 */
[----:B------:R-:W-:-:S03]  /*1930*/  IMAD R11, R11, UR10, RZ ;  /* 0x0000000a0b0b7c24 */ /* 0x000fc6000f8e02ff */
[----:B------:R3:W-:Y:S01]  /*1940*/  STL [R1+0x66c], R13 ;  /* 0x00066c0d01007387 */ /* 0x0007e20000100800 */
[----:B0-----:R-:W-:Y:S01]  /*1950*/  LEA R26, P4, R3, R2, 0x1 ;  /* 0x00000002031a7211 */ /* 0x001fe200078808ff */
[----:B------:R-:W-:Y:S01]  /*1960*/  IMAD R15, R15, UR10, RZ ;  /* 0x0000000a0f0f7c24 */ /* 0x000fe2000f8e02ff */
[-C--:B--2---:R-:W-:Y:S02]  /*1970*/  LEA.HI.X.SX32 R23, R4, R0.reuse, 0x1, P2 ;  /* 0x0000000004177211 */ /* 0x084fe400010f0eff */
[----:B------:R-:W-:Y:S02]  /*1980*/  LEA.HI.X.SX32 R4, R18, R0, 0x1, P6 ;  /* 0x0000000012047211 */ /* 0x000fe400030f0eff */
[-C--:B---3--:R-:W-:Y:S01]  /*1990*/  LEA R13, P3, R14, R2.reuse, 0x1 ;  /* 0x000000020e0d7211 */ /* 0x088fe200078608ff */
[----:B------:R-:W-:Y:S01]  /*19a0*/  STL [R1+0x674], R26 ;  /* 0x0006741a01007387 */ /* 0x000fe20000100800 */
[----:B------:R-:W-:Y:S01]  /*19b0*/  LEA R18, P2, R11, R2, 0x1 ;  /* 0x000000020b127211 */ /* 0x000fe200078408ff */
[----:B------:R-:W-:-:S02]  /*19c0*/  IMAD R16, R16, UR10, RZ ;  /* 0x0000000a10107c24 */ /* 0x000fc4000f8e02ff */
[----:B------:R-:W-:Y:S04]  /*19d0*/  STL [R1+0x25c], R23 ;  /* 0x00025c1701007387 */ /* 0x000fe80000100800 */
[----:B------:R0:W-:Y:S04]  /*19e0*/  STL [R1+0x67c], R13 ;  /* 0x00067c0d01007387 */ /* 0x0001e80000100800 */
[----:B------:R2:W-:Y:S01]  /*19f0*/  STL [R1+0x264], R4 ;  /* 0x0002640401007387 */ /* 0x0005e20000100800 */
[----:B0-----:R-:W-:-:S03]  /*1a00*/  LEA.HI.X.SX32 R13, R10, R0, 0x1, P1 ;  /* 0x000000000a0d7211 */ /* 0x001fc600008f0eff */
[----:B------:R-:W-:Y:S01]  /*1a10*/  STL [R1+0x684], R18 ;  /* 0x0006841201007387 */ /* 0x000fe20000100800 */
[----:B--2---:R-:W-:-:S03]  /*1a20*/  LEA R4, P1, R15, R2, 0x1 ;  /* 0x000000020f047211 */ /* 0x004fc600078208ff */
[----:B------:R0:W-:Y:S01]  /*1a30*/  STL [R1+0x26c], R13 ;  /* 0x00026c0d01007387 */ /* 0x0001e20000100800 */
[----:B------:R-:W-:Y:S02]  /*1a40*/  LEA.HI.X.SX32 R10, R9, R0, 0x1, P0 ;  /* 0x00000000090a7211 */ /* 0x000fe400000f0eff */
[----:B------:R-:W-:Y:S01]  /*1a50*/  LEA R9, P0, R16, R2, 0x1 ;  /* 0x0000000210097211 */ /* 0x000fe200078008ff */
[----:B------:R2:W-:Y:S01]  /*1a60*/  STL [R1+0x68c], R4 ;  /* 0x00068c0401007387 */ /* 0x0005e20000100800 */
[----:B------:R-:W-:Y:S02]  /*1a70*/  IMAD R8, R8, UR10, RZ ;  /* 0x0000000a08087c24 */ /* 0x000fe4000f8e02ff */
[----:B------:R-:W-:Y:S01]  /*1a80*/  IMAD R7, R7, UR10, RZ ;  /* 0x0000000a07077c24 */ /* 0x000fe2000f8e02ff */
[----:B------:R-:W-:Y:S01]  /*1a90*/  STL [R1+0x274], R10 ;  /* 0x0002740a01007387 */ /* 0x000fe20000100800 */
[----:B0-----:R-:W-:Y:S01]  /*1aa0*/  IMAD.MOV.U32 R13, RZ, RZ, R25 ;  /* 0x000000ffff0d7224 */ /* 0x001fe200078e0019 */
[----:B--2---:R-:W-:Y:S01]  /*1ab0*/  LEA.HI.X.SX32 R4, R12, R0, 0x1, P5 ;  /* 0x000000000c047211 */ /* 0x004fe200028f0eff */
[----:B------:R-:W-:Y:S01]  /*1ac0*/  IMAD.MOV.U32 R12, RZ, RZ, R24 ;  /* 0x000000ffff0c7224 */ /* 0x000fe200078e0018 */
[----:B------:R0:W-:Y:S01]  /*1ad0*/  STL [R1+0x69c], R9 ;  /* 0x00069c0901007387 */ /* 0x0001e20000100800 */
[----:B------:R-:W-:-:S03]  /*1ae0*/  IMAD R5, R5, UR10, RZ ;  /* 0x0000000a05057c24 */ /* 0x000fc6000f8e02ff */
[----:B------:R-:W2:Y:S04]  /*1af0*/  LDL.LU.64 R24, [R1+0x700] ;  /* 0x0007000001187983 */ /* 0x000ea80000300a00 */
[----:B------:R3:W-:Y:S01]  /*1b00*/  STL [R1+0x650], R4 ;  /* 0x0006500401007387 */ /* 0x0007e20000100800 */
[----:B0-----:R-:W-:Y:S01]  /*1b10*/  LEA R9, P5, R8, R2, 0x1 ;  /* 0x0000000208097211 */ /* 0x001fe200078a08ff */
[----:B------:R-:W-:Y:S01]  /*1b20*/  IMAD R6, R6, UR10, RZ ;  /* 0x0000000a06067c24 */ /* 0x000fe2000f8e02ff */
[----:B---3--:R-:W-:Y:S02]  /*1b30*/  LEA.HI.X.SX32 R4, R3, R0, 0x1, P4 ;  /* 0x0000000003047211 */ /* 0x008fe400020f0eff */
[----:B------:R-:W-:Y:S01]  /*1b40*/  LEA R3, P4, R7, R2, 0x1 ;  /* 0x0000000207037211 */ /* 0x000fe200078808ff */
[----:B------:R0:W-:Y:S01]  /*1b50*/  STL [R1+0x6a4], R9 ;  /* 0x0006a40901007387 */ /* 0x0001e20000100800 */
[----:B------:R-:W-:-:S03]  /*1b60*/  IMAD R19, R19, UR10, RZ ;  /* 0x0000000a13137c24 */ /* 0x000fc6000f8e02ff */
[----:B------:R3:W-:Y:S04]  /*1b70*/  STL [R1+0x670], R4 ;  /* 0x0006700401007387 */ /* 0x0007e80000100800 */
[----:B------:R4:W-:Y:S01]  /*1b80*/  STL [R1+0x6ac], R3 ;  /* 0x0006ac0301007387 */ /* 0x0009e20000100800 */
[----:B0-----:R-:W-:Y:S02]  /*1b90*/  LEA.HI.X.SX32 R9, R14, R0, 0x1, P3 ;  /* 0x000000000e097211 */ /* 0x001fe400018f0eff */
[----:B---3--:R-:W-:-:S03]  /*1ba0*/  LEA R4, P3, R5, R2, 0x1 ;  /* 0x0000000205047211 */ /* 0x008fc600078608ff */
[----:B------:R0:W-:Y:S01]  /*1bb0*/  STL [R1+0x678], R9 ;  /* 0x0006780901007387 */ /* 0x0001e20000100800 */
[----:B----4-:R-:W-:-:S03]  /*1bc0*/  LEA.HI.X.SX32 R3, R11, R0, 0x1, P2 ;  /* 0x000000000b037211 */ /* 0x010fc600010f0eff */
[----:B------:R3:W-:Y:S01]  /*1bd0*/  STL [R1+0x6c0], R4 ;  /* 0x0006c00401007387 */ /* 0x0007e20000100800 */
[----:B------:R-:W-:-:S03]  /*1be0*/  IMAD R17, R17, UR10, RZ ;  /* 0x0000000a11117c24 */ /* 0x000fc6000f8e02ff */
[----:B------:R4:W-:Y:S01]  /*1bf0*/  STL [R1+0x680], R3 ;  /* 0x0006800301007387 */ /* 0x0009e20000100800 */
[----:B0-----:R-:W-:Y:S02]  /*1c00*/  LEA R9, P2, R6, R2, 0x1 ;  /* 0x0000000206097211 */ /* 0x001fe400078408ff */
[----:B---3--:R-:W-:-:S03]  /*1c10*/  LEA.HI.X.SX32 R4, R15, R0, 0x1, P1 ;  /* 0x000000000f047211 */ /* 0x008fc600008f0eff */
[----:B------:R0:W-:Y:S01]  /*1c20*/  STL [R1+0x6c4], R9 ;  /* 0x0006c40901007387 */ /* 0x0001e20000100800 */
[----:B----4-:R-:W-:-:S03]  /*1c30*/  LEA R3, P1, R19, R2, 0x1 ;  /* 0x0000000213037211 */ /* 0x010fc600078208ff */
[----:B------:R3:W-:Y:S04]  /*1c40*/  STL [R1+0x688], R4 ;  /* 0x0006880401007387 */ /* 0x0007e80000100800 */
[----:B------:R4:W-:Y:S01]  /*1c50*/  STL [R1+0x6c8], R3 ;  /* 0x0006c80301007387 */ /* 0x0009e20000100800 */
[----:B0-----:R-:W-:Y:S02]  /*1c60*/  LEA.HI.X.SX32 R9, R16, R0, 0x1, P0 ;  /* 0x0000000010097211 */ /* 0x001fe400000f0eff */
[----:B---3--:R-:W-:Y:S02]  /*1c70*/  LEA R4, P0, R17, R2, 0x1 ;  /* 0x0000000211047211 */ /* 0x008fe400078008ff */
[-C--:B------:R-:W-:Y:S02]  /*1c80*/  LEA.HI.X.SX32 R2, R7, R0.reuse, 0x1, P4 ;  /* 0x0000000007027211 */ /* 0x080fe400020f0eff */
[-C--:B----4-:R-:W-:Y:S01]  /*1c90*/  LEA.HI.X.SX32 R3, R8, R0.reuse, 0x1, P5 ;  /* 0x0000000008037211 */ /* 0x090fe200028f0eff */
[----:B-1----:R-:W-:Y:S01]  /*1ca0*/  IMAD R20, R22, 0x3f, RZ ;  /* 0x0000003f16147824 */ /* 0x002fe200078e02ff */
[----:B------:R-:W-:Y:S01]  /*1cb0*/  STL [R1+0x690], R9 ;  /* 0x0006900901007387 */ /* 0x000fe20000100800 */
[----:B------:R-:W-:-:S03]  /*1cc0*/  LEA.HI.X.SX32 R5, R5, R0, 0x1, P3 ;  /* 0x0000000005057211 */ /* 0x000fc600018f0eff */
[----:B------:R0:W-:Y:S04]  /*1cd0*/  STL [R1+0x6bc], R4 ;  /* 0x0006bc0401007387 */ /* 0x0001e80000100800 */
[----:B------:R-:W-:Y:S04]  /*1ce0*/  STL [R1+0x6a0], R3 ;  /* 0x0006a00301007387 */ /* 0x000fe80000100800 */
[----:B------:R1:W-:Y:S01]  /*1cf0*/  STL [R1+0x6a8], R2 ;  /* 0x0006a80201007387 */ /* 0x0003e20000100800 */
[-C--:B0-----:R-:W-:Y:S02]  /*1d00*/  LEA.HI.X.SX32 R4, R6, R0.reuse, 0x1, P2 ;  /* 0x0000000006047211 */ /* 0x081fe400010f0eff */
[-C--:B------:R-:W-:Y:S01]  /*1d10*/  LEA.HI.X.SX32 R6, R19, R0.reuse, 0x1, P1 ;  /* 0x0000000013067211 */ /* 0x080fe200008f0eff */
[----:B------:R-:W-:Y:S01]  /*1d20*/  STL [R1+0x6b0], R5 ;  /* 0x0006b00501007387 */ /* 0x000fe20000100800 */
[----:B------:R-:W-:Y:S01]  /*1d30*/  LEA.HI.X.SX32 R0, R17, R0, 0x1, P0 ;  /* 0x0000000011007211 */ /* 0x000fe200000f0eff */
[----:B-1----:R-:W-:-:S02]  /*1d40*/  IMAD.WIDE R2, R20, 0x2, R28 ;  /* 0x0000000214027825 */ /* 0x002fc400078e021c */
[----:B------:R0:W-:Y:S02]  /*1d50*/  STL [R1+0x6b4], R4 ;  /* 0x0006b40401007387 */ /* 0x0001e40000100800 */
[----:B------:R-:W-:Y:S02]  /*1d60*/  IMAD R21, R22, 0x3e, RZ ;  /* 0x0000003e16157824 */ /* 0x000fe400078e02ff */
[----:B------:R1:W-:Y:S04]  /*1d70*/  STL [R1+0x6b8], R6 ;  /* 0x0006b80601007387 */ /* 0x0003e80000100800 */
[----:B------:R-:W-:Y:S01]  /*1d80*/  STL [R1+0x698], R2 ;  /* 0x0006980201007387 */ /* 0x000fe20000100800 */
[----:B0-----:R-:W-:-:S03]  /*1d90*/  IMAD.WIDE R4, R20, 0x2, R12 ;  /* 0x0000000214047825 */ /* 0x001fc600078e020c */
[----:B------:R-:W-:Y:S04]  /*1da0*/  STL [R1+0x694], R0 ;  /* 0x0006940001007387 */ /* 0x000fe80000100800 */
[----:B------:R0:W-:Y:S01]  /*1db0*/  STL [R1+0x664], R3 ;  /* 0x0006640301007387 */ /* 0x0001e20000100800 */
[----:B-1----:R-:W-:-:S03]  /*1dc0*/  IMAD.WIDE R6, R21, 0x2, R12 ;  /* 0x0000000215067825 */ /* 0x002fc600078e020c */
[----:B------:R1:W-:Y:S01]  /*1dd0*/  STL [R1+0x668], R4 ;  /* 0x0006680401007387 */ /* 0x0003e20000100800 */
[----:B0-----:R-:W-:-:S03]  /*1de0*/  IMAD.WIDE R2, R21, 0x2, R28 ;  /* 0x0000000215027825 */ /* 0x001fc600078e021c */
[----:B------:R-:W-:Y:S01]  /*1df0*/  STL [R1+0x65c], R5 ;  /* 0x00065c0501007387 */ /* 0x000fe20000100800 */
[----:B-1----:R-:W-:-:S03]  /*1e00*/  IMAD R4, R22, 0x3d, RZ ;  /* 0x0000003d16047824 */ /* 0x002fc600078e02ff */
[----:B------:R-:W-:Y:S04]  /*1e10*/  STL [R1+0x660], R2 ;  /* 0x0006600201007387 */ /* 0x000fe80000100800 */
[----:B------:R0:W-:Y:S01]  /*1e20*/  STL [R1+0x654], R3 ;  /* 0x0006540301007387 */ /* 0x0001e20000100800 */
[----:B------:R-:W-:-:S03]  /*1e30*/  IMAD R0, R22, 0x3c, RZ ;  /* 0x0000003c16007824 */ /* 0x000fc600078e02ff */
[----:B------:R-:W-:Y:S01]  /*1e40*/  STL [R1+0x658], R6 ;  /* 0x0006580601007387 */ /* 0x000fe20000100800 */
[----:B0-----:R-:W-:-:S03]  /*1e50*/  IMAD.WIDE R2, R4, 0x2, R28 ;  /* 0x0000000204027825 */ /* 0x001fc600078e021c */
[----:B------:R0:W-:Y:S01]  /*1e60*/  STL [R1+0x630], R7 ;  /* 0x0006300701007387 */ /* 0x0001e20000100800 */
[----:B------:R-:W-:-:S03]  /*1e70*/  IMAD.WIDE R4, R4, 0x2, R12 ;  /* 0x0000000204047825 */ /* 0x000fc600078e020c */
[----:B------:R-:W-:Y:S04]  /*1e80*/  STL [R1+0x64c], R2 ;  /* 0x00064c0201007387 */ /* 0x000fe80000100800 */
[----:B------:R1:W-:Y:S04]  /*1e90*/  STL [R1+0x644], R3 ;  /* 0x0006440301007387 */ /* 0x0003e80000100800 */
[----:B------:R3:W-:Y:S01]  /*1ea0*/  STL [R1+0x648], R4 ;  /* 0x0006480401007387 */ /* 0x0007e20000100800 */
[----:B0-----:R-:W-:-:S04]  /*1eb0*/  IMAD.WIDE R6, R0, 0x2, R12 ;  /* 0x0000000200067825 */ /* 0x001fc800078e020c */
[----:B-1----:R-:W-:Y:S01]  /*1ec0*/  IMAD.WIDE R2, R0, 0x2, R28 ;  /* 0x0000000200027825 */ /* 0x002fe200078e021c */
[----:B------:R-:W-:Y:S03]  /*1ed0*/  STL [R1+0x63c], R5 ;  /* 0x00063c0501007387 */ /* 0x000fe60000100800 */
[C---:B---3--:R-:W-:Y:S01]  /*1ee0*/  IMAD R4, R22.reuse, 0x3b, RZ ;  /* 0x0000003b16047824 */ /* 0x048fe200078e02ff */
[----:B------:R-:W-:Y:S04]  /*1ef0*/  STL [R1+0x640], R2 ;  /* 0x0006400201007387 */ /* 0x000fe80000100800 */
[----:B------:R0:W-:Y:S01]  /*1f00*/  STL [R1+0x634], R3 ;  /* 0x0006340301007387 */ /* 0x0001e20000100800 */
[----:B------:R-:W-:-:S03]  /*1f10*/  IMAD R0, R22, 0x3a, RZ ;  /* 0x0000003a16007824 */ /* 0x000fc600078e02ff */
[----:B------:R1:W-:Y:S01]  /*1f20*/  STL [R1+0x638], R6 ;  /* 0x0006380601007387 */ /* 0x0003e20000100800 */
[----:B0-----:R-:W-:-:S03]  /*1f30*/  IMAD.WIDE R2, R4, 0x2, R28 ;  /* 0x0000000204027825 */ /* 0x001fc600078e021c */
[----:B------:R-:W-:Y:S01]  /*1f40*/  STL [R1+0x27c], R7 ;  /* 0x00027c0701007387 */ /* 0x000fe20000100800 */
[----:B------:R-:W-:-:S03]  /*1f50*/  IMAD.WIDE R4, R4, 0x2, R12 ;  /* 0x0000000204047825 */ /* 0x000fc600078e020c */
[----:B------:R-:W-:Y:S04]  /*1f60*/  STL [R1+0x62c], R2 ;  /* 0x00062c0201007387 */ /* 0x000fe80000100800 */
[----:B------:R0:W-:Y:S01]  /*1f70*/  STL [R1+0x624], R3 ;  /* 0x0006240301007387 */ /* 0x0001e20000100800 */
[----:B-1----:R-:W-:-:S03]  /*1f80*/  IMAD R6, R22, 0x39, RZ ;  /* 0x0000003916067824 */ /* 0x002fc600078e02ff */
[----:B------:R-:W-:Y:S01]  /*1f90*/  STL [R1+0x628], R4 ;  /* 0x0006280401007387 */ /* 0x000fe20000100800 */
[----:B0-----:R-:W-:-:S03]  /*1fa0*/  IMAD.WIDE R2, R0, 0x2, R28 ;  /* 0x0000000200027825 */ /* 0x001fc600078e021c */
[----:B------:R0:W-:Y:S04]  /*1fb0*/  STL [R1+0x280], R5 ;  /* 0x0002800501007387 */ /* 0x0001e80000100800 */
[----:B------:R-:W-:Y:S04]  /*1fc0*/  STL [R1+0x620], R2 ;  /* 0x0006200201007387 */ /* 0x000fe80000100800 */
[----:B------:R1:W-:Y:S01]  /*1fd0*/  STL [R1+0x284], R3 ;  /* 0x0002840301007387 */ /* 0x0003e20000100800 */
[----:B0-----:R-:W-:-:S04]  /*1fe0*/  IMAD.WIDE R4, R0, 0x2, R12 ;  /* 0x0000000200047825 */ /* 0x001fc800078e020c */
[----:B------:R-:W-:Y:S01]  /*1ff0*/  IMAD R0, R22, 0x38, RZ ;  /* 0x0000003816007824 */ /* 0x000fe200078e02ff */
[----:B------:R-:W-:Y:S01]  /*2000*/  STL [R1+0x28c], R4 ;  /* 0x00028c0401007387 */ /* 0x000fe20000100800 */
[----:B-1----:R-:W-:-:S03]  /*2010*/  IMAD.WIDE R2, R6, 0x2, R28 ;  /* 0x0000000206027825 */ /* 0x002fc600078e021c */
        /* <DEDUP_REMOVED lines=165> */
[----:B------:R-:W-:-:S03]  /*2a70*/  IMAD.SHL.U32 R0, R22, 0x20, RZ ;  /* 0x0000002016007824 */ /* 0x000fc600078e00ff */
        /* <DEDUP_REMOVED lines=215> */
[----:B------:R1:W-:Y:S01]  /*37f0*/  STL [R1+0x5f0], R3 ;  /* 0x0005f00301007387 */ /* 0x0003e20000100800 */
[----:B0-----:R-:W-:-:S03]  /*3800*/  IMAD.WIDE R4, R0, 0x2, R12 ;  /* 0x0000000200047825 */ /* 0x001fc600078e020c */
[----:B------:R-:W-:Y:S01]  /*3810*/  STL [R1+0x5fc], R6 ;  /* 0x0005fc0601007387 */ /* 0x000fe20000100800 */
[----:B-1----:R-:W-:-:S03]  /*3820*/  IMAD.WIDE R2, R0, 0x2, R28 ;  /* 0x0000000200027825 */ /* 0x002fc600078e021c */
[----:B------:R0:W-:Y:S04]  /*3830*/  STL [R1+0x5f8], R7 ;  /* 0x0005f80701007387 */ /* 0x0001e80000100800 */
[----:B------:R-:W-:Y:S04]  /*3840*/  STL [R1+0x604], R2 ;  /* 0x0006040201007387 */ /* 0x000fe80000100800 */
[----:B------:R1:W-:Y:S01]  /*3850*/  STL [R1+0x600], R3 ;  /* 0x0006000301007387 */ /* 0x0003e20000100800 */
[----:B0-----:R-:W-:-:S03]  /*3860*/  IMAD.WIDE R6, R22, 0x2, R28 ;  /* 0x0000000216067825 */ /* 0x001fc600078e021c */
[----:B------:R-:W-:Y:S04]  /*3870*/  STL [R1+0x60c], R4 ;  /* 0x00060c0401007387 */ /* 0x000fe80000100800 */
[----:B------:R-:W-:Y:S01]  /*3880*/  STL [R1+0x608], R5 ;  /* 0x0006080501007387 */ /* 0x000fe20000100800 */
[----:B-1----:R-:W-:-:S03]  /*3890*/  IMAD.WIDE R2, R22, 0x2, R12 ;  /* 0x0000000216027825 */ /* 0x002fc600078e020c */
[----:B------:R-:W-:Y:S04]  /*38a0*/  STL [R1+0x614], R6 ;  /* 0x0006140601007387 */ /* 0x000fe80000100800 */
[----:B------:R-:W-:Y:S04]  /*38b0*/  STL [R1+0x610], R7 ;  /* 0x0006100701007387 */ /* 0x000fe80000100800 */
[----:B------:R0:W-:Y:S04]  /*38c0*/  STL [R1+0x61c], R2 ;  /* 0x00061c0201007387 */ /* 0x0001e80000100800 */
[----:B------:R1:W-:Y:S04]  /*38d0*/  STL [R1+0x618], R3 ;  /* 0x0006180301007387 */ /* 0x0003e80000100800 */
[----:B------:R3:W-:Y:S04]  /*38e0*/  STL [R1+0x258], RZ ;  /* 0x000258ff01007387 */ /* 0x0007e80000100800 */
[----:B------:R3:W-:Y:S04]  /*38f0*/  STL [R1+0xb0], RZ ;  /* 0x0000b0ff01007387 */ /* 0x0007e80000100800 */
[----:B------:R3:W-:Y:S04]  /*3900*/  STL [R1+0xb4], RZ ;  /* 0x0000b4ff01007387 */ /* 0x0007e80000100800 */
[----:B------:R3:W-:Y:S04]  /*3910*/  STL [R1+0xb8], RZ ;  /* 0x0000b8ff01007387 */ /* 0x0007e80000100800 */
[----:B------:R3:W-:Y:S04]  /*3920*/  STL [R1+0xbc], RZ ;  /* 0x0000bcff01007387 */ /* 0x0007e80000100800 */
[----:B------:R3:W-:Y:S04]  /*3930*/  STL [R1+0xa0], RZ ;  /* 0x0000a0ff01007387 */ /* 0x0007e80000100800 */
[----:B------:R3:W-:Y:S04]  /*3940*/  STL [R1+0xa4], RZ ;  /* 0x0000a4ff01007387 */ /* 0x0007e80000100800 */
[----:B------:R3:W-:Y:S04]  /*3950*/  STL [R1+0xa8], RZ ;  /* 0x0000a8ff01007387 */ /* 0x0007e80000100800 */
[----:B------:R3:W-:Y:S01]  /*3960*/  STL [R1+0xac], RZ ;  /* 0x0000acff01007387 */ /* 0x0007e20000100800 */
[----:B------:R-:W-:-:S03]  /*3970*/  IMAD.SHL.U32 R22, R22, 0x40, RZ ;  /* 0x0000004016167824 */ /* 0x000fc600078e00ff */
[----:B------:R3:W-:Y:S04]  /*3980*/  STL [R1+0x70], RZ ;  /* 0x000070ff01007387 */ /* 0x0007e80000100800 */
[----:B------:R3:W-:Y:S04]  /*3990*/  STL [R1+0x74], RZ ;  /* 0x000074ff01007387 */ /* 0x0007e80000100800 */
[----:B------:R3:W-:Y:S04]  /*39a0*/  STL [R1+0x78], RZ ;  /* 0x000078ff01007387 */ /* 0x0007e80000100800 */
[----:B------:R3:W-:Y:S04]  /*39b0*/  STL [R1+0x7c], RZ ;  /* 0x00007cff01007387 */ /* 0x0007e80000100800 */
[----:B------:R3:W-:Y:S01]  /*39c0*/  STL [R1+0x40], RZ ;  /* 0x000040ff01007387 */ /* 0x0007e20000100800 */
[----:B0-----:R-:W-:-:S03]  /*39d0*/  IMAD.SHL.U32 R2, R27, 0x2, RZ ;  /* 0x000000021b027824 */ /* 0x001fc600078e00ff */
[----:B------:R3:W-:Y:S01]  /*39e0*/  STL [R1+0x44], RZ ;  /* 0x000044ff01007387 */ /* 0x0007e20000100800 */
[----:B-1----:R-:W-:-:S03]  /*39f0*/  SHF.R.S32.HI R3, RZ, 0x1f, R22 ;  /* 0x0000001fff037819 */ /* 0x002fc60000011416 */
[----:B------:R3:W-:Y:S04]  /*3a00*/  STL [R1+0x48], RZ ;  /* 0x000048ff01007387 */ /* 0x0007e80000100800 */
[----:B------:R3:W-:Y:S04]  /*3a10*/  STL [R1+0x4c], RZ ;  /* 0x00004cff01007387 */ /* 0x0007e80000100800 */
[----:B------:R3:W-:Y:S01]  /*3a20*/  STL [R1+0x90], RZ ;  /* 0x000090ff01007387 */ /* 0x0007e20000100800 */
[----:B------:R-:W-:-:S03]  /*3a30*/  SHF.L.U64.HI R0, R22, 0x1, R3 ;  /* 0x0000000116007819 */ /* 0x000fc60000010203 */
[----:B------:R3:W-:Y:S01]  /*3a40*/  STL [R1+0x94], RZ ;  /* 0x000094ff01007387 */ /* 0x0007e20000100800 */
[----:B------:R-:W-:-:S03]  /*3a50*/  LOP3.LUT R3, R2, 0x30, RZ, 0x3c, !PT ;  /* 0x0000003002037812 */ /* 0x000fc600078e3cff */
[----:B------:R3:W-:Y:S01]  /*3a60*/  STL [R1+0x98], RZ ;  /* 0x000098ff01007387 */ /* 0x0007e20000100800 */
[----:B------:R-:W-:-:S03]  /*3a70*/  LOP3.LUT R3, R2, 0x60, RZ, 0x3c, !PT ;  /* 0x0000006002037812 */ /* 0x000fc600078e3cff */
[----:B------:R3:W-:Y:S01]  /*3a80*/  STL [R1+0x9c], RZ ;  /* 0x00009cff01007387 */ /* 0x0007e20000100800 */
[----:B--2---:R-:W-:-:S03]  /*3a90*/  LOP3.LUT R3, R24, 0x40, RZ, 0x3c, !PT ;  /* 0x0000004018037812 */ /* 0x004fc600078e3cff */
        /* <DEDUP_REMOVED lines=8> */
[----:B------:R3:W-:Y:S01]  /*3b20*/  STL [R1+0x6f8], R3 ;  /* 0x0006f80301007387 */ /* 0x0007e20000100800 */
[----:B------:R-:W-:-:S02]  /*3b30*/  USHF.R.S32.HI UR7, URZ, 0x1f, UR4 ;  /* 0x0000001fff077899 */ /* 0x000fc40008011404 */
[----:B------:R-:W-:Y:S01]  /*3b40*/  USHF.L.U32 UR6, UR6, 0x6, URZ ;  /* 0x0000000606067899 */ /* 0x000fe200080006ff */
[C---:B------:R-:W-:Y:S01]  /*3b50*/  LOP3.LUT R5, R2.reuse, 0x10, RZ, 0x3c, !PT ;  /* 0x0000001002057812 */ /* 0x040fe200078e3cff */
[----:B------:R-:W-:Y:S01]  /*3b60*/  ULEA.HI UR7, UR7, UR4, URZ, 0x6 ;  /* 0x0000000407077291 */ /* 0x000fe2000f8f30ff */
[C---:B------:R-:W-:Y:S01]  /*3b70*/  LOP3.LUT R4, R2.reuse, 0x20, RZ, 0x3c, !PT ;  /* 0x0000002002047812 */ /* 0x040fe200078e3cff */
[----:B------:R-:W-:Y:S01]  /*3b80*/  USHF.R.S32.HI UR4, URZ, 0x1f, UR6 ;  /* 0x0000001fff047899 */ /* 0x000fe20008011406 */
[C---:B------:R-:W-:Y:S02]  /*3b90*/  LOP3.LUT R5, R2.reuse, 0x40, RZ, 0x3c, !PT ;  /* 0x0000004002057812 */ /* 0x040fe400078e3cff */
[----:B------:R-:W-:Y:S02]  /*3ba0*/  CS2R R20, SRZ ;  /* 0x0000000000147805 */ /* 0x000fe4000001ff00 */
[----:B------:R-:W-:Y:S02]  /*3bb0*/  LOP3.LUT R4, R2, 0x50, RZ, 0x3c, !PT ;  /* 0x0000005002047812 */ /* 0x000fe400078e3cff */
[----:B------:R-:W-:-:S02]  /*3bc0*/  CS2R R22, SRZ ;  /* 0x0000000000167805 */ /* 0x000fc4000001ff00 */
[----:B------:R-:W-:Y:S02]  /*3bd0*/  LOP3.LUT R5, R2, 0x70, RZ, 0x3c, !PT ;  /* 0x0000007002057812 */ /* 0x000fe400078e3cff */
[----:B------:R-:W-:Y:S01]  /*3be0*/  LOP3.LUT R4, R25, 0x40, RZ, 0x3c, !PT ;  /* 0x0000004019047812 */ /* 0x000fe200078e3cff */
[----:B------:R-:W-:Y:S02]  /*3bf0*/  USHF.L.U32 UR10, UR6, 0x1, URZ ;  /* 0x00000001060a7899 */ /* 0x000fe400080006ff */
[----:B------:R-:W-:Y:S02]  /*3c00*/  USHF.R.S32.HI UR7, URZ, 0x6, UR7 ;  /* 0x00000006ff077899 */ /* 0x000fe40008011407 */
[----:B---3--:R-:W-:-:S12]  /*3c10*/  USHF.L.U64.HI UR4, UR6, 0x1, UR4 ;  /* 0x0000000106047899 */ /* 0x008fd80008010204 */
.L_x_1:
[----:B------:R0:W-:Y:S01]  /*3c20*/  STL [R1+0xc10], R29 ;  /* 0x000c101d01007387 */ /* 0x0001e20000100800 */
[----:B-1----:R-:W1:Y:S03]  /*3c30*/  LDC R3, c[0x0][0x3a0] ;  /* 0x0000e800ff037b82 */ /* 0x002e660000000800 */
[----:B-----5:R-:W2:Y:S04]  /*3c40*/  LDL.64 R4, [R1+0x100] ;  /* 0x0001000001047983 */ /* 0x020ea80000100a00 */
[----:B0-----:R-:W1:Y:S04]  /*3c50*/  LDL R29, [R1+0x258] ;  /* 0x00025800011d7983 */ /* 0x001e680000100800 */
[----:B------:R-:W-:Y:S04]  /*3c60*/  STL [R1+0xbdc], R8 ;  /* 0x000bdc0801007387 */ /* 0x000fe80000100800 */
[----:B------:R-:W-:Y:S04]  /*3c70*/  STL [R1+0xbe4], R8 ;  /* 0x000be40801007387 */ /* 0x000fe80000100800 */
[----:B------:R-:W-:Y:S04]  /*3c80*/  STL [R1+0xbec], R8 ;  /* 0x000bec0801007387 */ /* 0x000fe80000100800 */
[----:B------:R-:W-:Y:S04]  /*3c90*/  STL [R1+0xbf4], R8 ;  /* 0x000bf40801007387 */ /* 0x000fe80000100800 */
[----:B------:R-:W-:Y:S04]  /*3ca0*/  STL [R1+0xbfc], R8 ;  /* 0x000bfc0801007387 */ /* 0x000fe80000100800 */
[----:B------:R-:W-:Y:S04]  /*3cb0*/  STL [R1+0xc04], R8 ;  /* 0x000c040801007387 */ /* 0x000fe80000100800 */
[----:B------:R0:W-:Y:S04]  /*3cc0*/  STL [R1+0xc0c], R8 ;  /* 0x000c0c0801007387 */ /* 0x0001e80000100800 */
[----:B------:R-:W-:Y:S04]  /*3cd0*/  STL [R1+0xba0], R10 ;  /* 0x000ba00a01007387 */ /* 0x000fe80000100800 */
        /* <DEDUP_REMOVED lines=94> */
[----:B------:R-:W-:Y:S01]  /*42c0*/  STL [R1+0xa74], R14 ;  /* 0x000a740e01007387 */ /* 0x000fe20000100800 */
[----:B-1----:R-:W-:-:S03]  /*42d0*/  IMAD R3, R29, -0x40, R3 ;  /* 0xffffffc01d037824 */ /* 0x002fc600078e0203 */
[----:B------:R-:W-:Y:S04]  /*42e0*/  STL [R1+0xa70], R7 ;  /* 0x000a700701007387 */ /* 0x000fe80000100800 */
[----:B------:R-:W-:Y:S04]  /*42f0*/  STL.64 [R1+0x9b0], R22 ;  /* 0x0009b01601007387 */ /* 0x000fe80000100a00 */
[----:B------:R-:W-:Y:S04]  /*4300*/  STL.64 [R1+0x9a8], R20 ;  /* 0x0009a81401007387 */ /* 0x000fe80000100a00 */
[----:B------:R-:W-:Y:S04]  /*4310*/  STL [R1+0x868], R0 ;  /* 0x0008680001007387 */ /* 0x000fe80000100800 */
[----:B------:R-:W3:Y:S01]  /*4320*/  LDL.LU R29, [R1+0xc10] ;  /* 0x000c1000011d7983 */ /* 0x000ee20000300800 */
[----:B------:R-:W-:-:S02]  /*4330*/  ISETP.GT.AND P0, PT, R3, RZ, PT ;  /* 0x000000ff0300720c */ /* 0x000fc40003f04270 */
[----:B------:R-:W-:Y:S02]  /*4340*/  PRMT R6, RZ, 0x7610, R6 ;  /* 0x00007610ff067816 */ /* 0x000fe40000000006 */
[----:B------:R-:W-:Y:S01]  /*4350*/  PRMT R9, RZ, 0x7610, R9 ;  /* 0x00007610ff097816 */ /* 0x000fe20000000009 */
[----:B------:R-:W-:Y:S08]  /*4360*/  STL [R1+0x890], R28 ;  /* 0x0008901c01007387 */ /* 0x000ff00000100800 */
[----:B--2---:R1:W2:Y:S02]  /*4370*/  @P0 LDG.E.U16 R6, desc[UR8][R4.64] ;  /* 0x0000000804060981 */ /* 0x0042a4000c1e1500 */
[----:B-1----:R-:W-:-:S02]  /*4380*/  @P0 IMAD.MOV.U32 R4, RZ, RZ, R28 ;  /* 0x000000ffff040224 */ /* 0x002fc400078e001c */
[----:B---3--:R-:W-:Y:S01]  /*4390*/  @P0 IMAD.MOV.U32 R5, RZ, RZ, R29 ;  /* 0x000000ffff050224 */ /* 0x008fe200078e001d */
[----:B------:R-:W-:Y:S04]  /*43a0*/  STL [R1+0x86c], R29 ;  /* 0x00086c1d01007387 */ /* 0x000fe80000100800 */
[----:B------:R1:W3:Y:S04]  /*43b0*/  @P0 LDG.E.U16 R9, desc[UR8][R4.64] ;  /* 0x0000000804090981 */ /* 0x0002e8000c1e1500 */
[----:B------:R-:W1:Y:S04]  /*43c0*/  LDL R4, [R1+0x618] ;  /* 0x0006180001047983 */ /* 0x000e680000100800 */
[----:B------:R-:W1:Y:S01]  /*43d0*/  LDL R5, [R1+0x61c] ;  /* 0x00061c0001057983 */ /* 0x000e620000100800 */
[----:B------:R-:W-:-:S02]  /*43e0*/  ISETP.GT.AND P1, PT, R3, 0x1, PT ;  /* 0x000000010300780c */ /* 0x000fc40003f24270 */
[----:B0-----:R-:W-:-:S11]  /*43f0*/  PRMT R8, RZ, 0x7610, R8 ;  /* 0x00007610ff087816 */ /* 0x001fd60000000008 */
[----:B-1----:R-:W-:-:S04]  /*4400*/  @P1 LOP3.LUT R5, R5, R4, RZ, 0x3c, !PT ;  /* 0x0000000405051212 */ /* 0x002fc800078e3cff */
[----:B------:R-:W-:-:S04]  /*4410*/  @P1 LOP3.LUT R4, R5, R4, RZ, 0x3c, !PT ;  /* 0x0000000405041212 */ /* 0x000fc800078e3cff */
[----:B------:R-:W-:-:S05]  /*4420*/  @P1 LOP3.LUT R5, R5, R4, RZ, 0x3c, !PT ;  /* 0x0000000405051212 */ /* 0x000fca00078e3cff */
[----:B------:R-:W4:Y:S04]  /*4430*/  @P1 LDG.E.U16 R8, desc[UR8][R4.64] ;  /* 0x0000000804081981 */ /* 0x000f28000c1e1500 */
[----:B----4-:R0:W-:Y:S04]  /*4440*/  STL [R1+0x254], R8 ;  /* 0x0002540801007387 */ /* 0x0101e80000100800 */
[----:B0-----:R-:W4:Y:S04]  /*4450*/  LDL.LU R8, [R1+0xc0c] ;  /* 0x000c0c0001087983 */ /* 0x001f280000300800 */
[----:B------:R-:W2:Y:S04]  /*4460*/  LDL R4, [R1+0x610] ;  /* 0x0006100001047983 */ /* 0x000ea80000100800 */
[----:B------:R-:W2:Y:S01]  /*4470*/  LDL R5, [R1+0x614] ;  /* 0x0006140001057983 */ /* 0x000ea20000100800 */
[----:B------:R-:W-:-:S02]  /*4480*/  PRMT R10, RZ, 0x7610, R10 ;  /* 0x00007610ff0a7816 */ /* 0x000fc4000000000a */
[----:B--2---:R-:W-:-:S04]  /*4490*/  @P1 LOP3.LUT R5, R5, R4, RZ, 0x3c, !PT ;  /* 0x0000000405051212 */ /* 0x004fc800078e3cff */
[----:B------:R-:W-:-:S04]  /*44a0*/  @P1 LOP3.LUT R4, R5, R4, RZ, 0x3c, !PT ;  /* 0x0000000405041212 */ /* 0x000fc800078e3cff */
[----:B------:R-:W-:-:S05]  /*44b0*/  @P1 LOP3.LUT R5, R5, R4, RZ, 0x3c, !PT ;  /* 0x0000000405051212 */ /* 0x000fca00078e3cff */
[----:B------:R-:W2:Y:S01]  /*44c0*/  @P1 LDG.E.U16 R10, desc[UR8][R4.64] ;  /* 0x00000008040a1981 */ /* 0x000ea2000c1e1500 */
[----:B------:R-:W-:-:S03]  /*44d0*/  ISETP.GT.AND P2, PT, R3, 0x2, PT ;  /* 0x000000020300780c */ /* 0x000fc60003f44270 */
[----:B--2---:R0:W-:Y:S04]  /*44e0*/  STL [R1+0x250], R10 ;  /* 0x0002500a01007387 */ /* 0x0041e80000100800 */
[----:B0-----:R-:W2:Y:S04]  /*44f0*/  LDL.LU R10, [R1+0xc08] ;  /* 0x000c0800010a7983 */ /* 0x001ea80000300800 */
[----:B------:R-:W2:Y:S04]  /*4500*/  LDL R4, [R1+0x608] ;  /* 0x0006080001047983 */ /* 0x000ea80000100800 */
[----:B------:R-:W2:Y:S01]  /*4510*/  LDL R5, [R1+0x60c] ;  /* 0x00060c0001057983 */ /* 0x000ea20000100800 */
[----:B----4-:R-:W-:-:S02]  /*4520*/  PRMT R8, RZ, 0x7610, R8 ;  /* 0x00007610ff087816 */ /* 0x010fc40000000008 */
[----:B--2---:R-:W-:-:S04]  /*4530*/  @P2 LOP3.LUT R5, R5, R4, RZ, 0x3c, !PT ;  /* 0x0000000405052212 */ /* 0x004fc800078e3cff */
[----:B------:R-:W-:-:S04]  /*4540*/  @P2 LOP3.LUT R4, R5, R4, RZ, 0x3c, !PT ;  /* 0x0000000405042212 */ /* 0x000fc800078e3cff */
[----:B------:R-:W-:-:S05]  /*4550*/  @P2 LOP3.LUT R5, R5, R4, RZ, 0x3c, !PT ;  /* 0x0000000405052212 */ /* 0x000fca00078e3cff */
[----:B------:R-:W2:Y:S04]  /*4560*/  @P2 LDG.E.U16 R8, desc[UR8][R4.64] ;  /* 0x0000000804082981 */ /* 0x000ea8000c1e1500 */
[----:B--2---:R0:W-:Y:S04]  /*4570*/  STL [R1+0x24c], R8 ;  /* 0x00024c0801007387 */ /* 0x0041e80000100800 */
[----:B0-----:R-:W2:Y:S04]  /*4580*/  LDL.LU R8, [R1+0xc04] ;  /* 0x000c040001087983 */ /* 0x001ea80000300800 */
[----:B------:R-:W4:Y:S04]  /*4590*/  LDL R4, [R1+0x600] ;  /* 0x0006000001047983 */ /* 0x000f280000100800 */
[----:B------:R-:W4:Y:S01]  /*45a0*/  LDL R5, [R1+0x604] ;  /* 0x0006040001057983 */ /* 0x000f220000100800 */
[----:B------:R-:W-:-:S02]  /*45b0*/  PRMT R10, RZ, 0x7610, R10 ;  /* 0x00007610ff0a7816 */ /* 0x000fc4000000000a */
[----:B----4-:R-:W-:-:S04]  /*45c0*/  @P2 LOP3.LUT R5, R5, R4, RZ, 0x3c, !PT ;  /* 0x0000000405052212 */ /* 0x010fc800078e3cff */
[----:B------:R-:W-:-:S04]  /*45d0*/  @P2 LOP3.LUT R4, R5, R4, RZ, 0x3c, !PT ;  /* 0x0000000405042212 */ /* 0x000fc800078e3cff */
[----:B------:R-:W-:-:S05]  /*45e0*/  @P2 LOP3.LUT R5, R5, R4, RZ, 0x3c, !PT ;  /* 0x0000000405052212 */ /* 0x000fca00078e3cff */
[----:B------:R-:W4:Y:S01]  /*45f0*/  @P2 LDG.E.U16 R10, desc[UR8][R4.64] ;  /* 0x00000008040a2981 */ /* 0x000f22000c1e1500 */
[----:B------:R-:W-:-:S03]  /*4600*/  ISETP.GT.AND P0, PT, R3, 0x3, PT ;  /* 0x000000030300780c */ /* 0x000fc60003f04270 */
[----:B----4-:R0:W-:Y:S04]  /*4610*/  STL [R1+0x248], R10 ;  /* 0x0002480a01007387 */ /* 0x0101e80000100800 */
[----:B0-----:R-:W4:Y:S04]  /*4620*/  LDL.LU R10, [R1+0xc00] ;  /* 0x000c0000010a7983 */ /* 0x001f280000300800 */
[----:B------:R-:W3:Y:S04]  /*4630*/  LDL R4, [R1+0x5f8] ;  /* 0x0005f80001047983 */ /* 0x000ee80000100800 */
[----:B------:R-:W3:Y:S01]  /*4640*/  LDL R5, [R1+0x5fc] ;  /* 0x0005fc0001057983 */ /* 0x000ee20000100800 */
[----:B--2---:R-:W-:-:S02]  /*4650*/  PRMT R8, RZ, 0x7610, R8 ;  /* 0x00007610ff087816 */ /* 0x004fc40000000008 */
[----:B---3--:R-:W-:-:S04]  /*4660*/  @P0 LOP3.LUT R5, R5, R4, RZ, 0x3c, !PT ;  /* 0x0000000405050212 */ /* 0x008fc800078e3cff */
[----:B------:R-:W-:-:S04]  /*4670*/  @P0 LOP3.LUT R4, R5, R4, RZ, 0x3c, !PT ;  /* 0x0000000405040212 */ /* 0x000fc800078e3cff */
[----:B------:R-:W-:-:S05]  /*4680*/  @P0 LOP3.LUT R5, R5, R4, RZ, 0x3c, !PT ;  /* 0x0000000405050212 */ /* 0x000fca00078e3cff */
[----:B------:R-:W2:Y:S04]  /*4690*/  @P0 LDG.E.U16 R8, desc[UR8][R4.64] ;  /* 0x0000000804080981 */ /* 0x000ea8000c1e1500 */
[----:B--2---:R0:W-:Y:S04]  /*46a0*/  STL [R1+0x244], R8 ;  /* 0x0002440801007387 */ /* 0x0041e80000100800 */
[----:B0-----:R-:W2:Y:S04]  /*46b0*/  LDL.LU R8, [R1+0xbfc] ;  /* 0x000bfc0001087983 */ /* 0x001ea80000300800 */
[----:B------:R-:W3:Y:S04]  /*46c0*/  LDL R4, [R1+0x5f0] ;  /* 0x0005f00001047983 */ /* 0x000ee80000100800 */
[----:B------:R-:W3:Y:S01]  /*46d0*/  LDL R5, [R1+0x5f4] ;  /* 0x0005f40001057983 */ /* 0x000ee20000100800 */
[----:B----4-:R-:W-:-:S02]  /*46e0*/  PRMT R10, RZ, 0x7610, R10 ;  /* 0x00007610ff0a7816 */ /* 0x010fc4000000000a */
[----:B---3--:R-:W-:-:S04]  /*46f0*/  @P0 LOP3.LUT R5, R5, R4, RZ, 0x3c, !PT ;  /* 0x0000000405050212 */ /* 0x008fc800078e3cff */
[----:B------:R-:W-:-:S04]  /*4700*/  @P0 LOP3.LUT R4, R5, R4, RZ, 0x3c, !PT ;  /* 0x0000000405040212 */ /* 0x000fc800078e3cff */
[----:B------:R-:W-:-:S05]  /*4710*/  @P0 LOP3.LUT R5, R5, R4, RZ, 0x3c, !PT ;  /* 0x0000000405050212 */ /* 0x000fca00078e3cff */
[----:B------:R-:W3:Y:S01]  /*4720*/  @P0 LDG.E.U16 R10, desc[UR8][R4.64] ;  /* 0x00000008040a0981 */ /* 0x000ee2000c1e1500 */
[----:B------:R-:W-:-:S03]  /*4730*/  ISETP.GT.AND P1, PT, R3, 0x4, PT ;  /* 0x000000040300780c */ /* 0x000fc60003f24270 */
[----:B---3--:R0:W-:Y:S04]  /*4740*/  STL [R1+0x240], R10 ;  /* 0x0002400a01007387 */ /* 0x0081e80000100800 */
[----:B0-----:R-:W3:Y:S04]  /*4750*/  LDL.LU R10, [R1+0xbf8] ;  /* 0x000bf800010a7983 */ /* 0x001ee80000300800 */
[----:B------:R-:W4:Y:S04]  /*4760*/  LDL R4, [R1+0x5e8] ;  /* 0x0005e80001047983 */ /* 0x000f280000100800 */
[----:B------:R-:W4:Y:S01]  /*4770*/  LDL R5, [R1+0x5ec] ;  /* 0x0005ec0001057983 */ /* 0x000f220000100800 */
[----:B--2---:R-:W-:-:S02]  /*4780*/  PRMT R8, RZ, 0x7610, R8 ;  /* 0x00007610ff087816 */ /* 0x004fc40000000008 */
[----:B----4-:R-:W-:-:S04]  /*4790*/  @P1 LOP3.LUT R5, R5, R4, RZ, 0x3c, !PT ;  /* 0x0000000405051212 */ /* 0x010fc800078e3cff */
[----:B------:R-:W-:-:S04]  /*47a0*/  @P1 LOP3.LUT R4, R5, R4, RZ, 0x3c, !PT ;  /* 0x0000000405041212 */ /* 0x000fc800078e3cff */
[----:B------:R-:W-:-:S05]  /*47b0*/  @P1 LOP3.LUT R5, R5, R4, RZ, 0x3c, !PT ;  /* 0x0000000405051212 */ /* 0x000fca00078e3cff */
[----:B------:R-:W2:Y:S04]  /*47c0*/  @P1 LDG.E.U16 R8, desc[UR8][R4.64] ;  /* 0x0000000804081981 */ /* 0x000ea8000c1e1500 */
[----:B--2---:R0:W-:Y:S04]  /*47d0*/  STL [R1+0x23c], R8 ;  /* 0x00023c0801007387 */ /* 0x0041e80000100800 */
[----:B0-----:R-:W2:Y:S04]  /*47e0*/  LDL.LU R8, [R1+0xbf4] ;  /* 0x000bf40001087983 */ /* 0x001ea80000300800 */
[----:B------:R-:W4:Y:S04]  /*47f0*/  LDL R4, [R1+0x5e0] ;  /* 0x0005e00001047983 */ /* 0x000f280000100800 */
[----:B------:R-:W4:Y:S01]  /*4800*/  LDL R5, [R1+0x5e4] ;  /* 0x0005e40001057983 */ /* 0x000f220000100800 */
[----:B---3--:R-:W-:-:S02]  /*4810*/  PRMT R10, RZ, 0x7610, R10 ;  /* 0x00007610ff0a7816 */ /* 0x008fc4000000000a */
[----:B----4-:R-:W-:-:S04]  /*4820*/  @P1 LOP3.LUT R5, R5, R4, RZ, 0x3c, !PT ;  /* 0x0000000405051212 */ /* 0x010fc800078e3cff */
        /* <DEDUP_REMOVED lines=69> */
[----:B------:R0:W2:Y:S04]  /*4c80*/  @P2 LDG.E.U16 R8, desc[UR8][R4.64] ;  /* 0x0000000804082981 */ /* 0x0000a8000c1e1500 */
[----:B------:R-:W0:Y:S04]  /*4c90*/  LDL R4, [R1+0x5a0] ;  /* 0x0005a00001047983 */ /* 0x000e280000100800 */
[----:B------:R-:W0:Y:S01]  /*4ca0*/  LDL R5, [R1+0x5a4] ;  /* 0x0005a40001057983 */ /* 0x000e220000100800 */
[----:B------:R-:W-:Y:S02]  /*4cb0*/  PRMT R11, RZ, 0x7610, R11 ;  /* 0x00007610ff0b7816 */ /* 0x000fe4000000000b */
[----:B0-----:R-:W-:-:S04]  /*4cc0*/  @P2 LOP3.LUT R5, R5, R4, RZ, 0x3c, !PT ;  /* 0x0000000405052212 */ /* 0x001fc800078e3cff */
[----:B------:R-:W-:-:S04]  /*4cd0*/  @P2 LOP3.LUT R4, R5, R4, RZ, 0x3c, !PT ;  /* 0x0000000405042212 */ /* 0x000fc800078e3cff */
[----:B------:R-:W-:-:S05]  /*4ce0*/  @P2 LOP3.LUT R5, R5, R4, RZ, 0x3c, !PT ;  /* 0x0000000405052212 */ /* 0x000fca00078e3cff */
[----:B------:R-:W4:Y:S01]  /*4cf0*/  @P2 LDG.E.U16 R11, desc[UR8][R4.64] ;  /* 0x00000008040b2981 */ /* 0x000f22000c1e1500 */
[----:B------:R-:W-:-:S03]  /*4d00*/  ISETP.GT.AND P0, PT, R3, 0x9, PT ;  /* 0x000000090300780c */ /* 0x000fc60003f04270 */
[----:B----4-:R0:W-:Y:S04]  /*4d10*/  STL [R1+0x200], R11 ;  /* 0x0002000b01007387 */ /* 0x0101e80000100800 */
[----:B0-----:R-:W4:Y:S04]  /*4d20*/  LDL.LU R11, [R1+0xbd4] ;  /* 0x000bd400010b7983 */ /* 0x001f280000300800 */
[----:B------:R-:W2:Y:S04]  /*4d30*/  LDL R4, [R1+0x598] ;  /* 0x0005980001047983 */ /* 0x000ea80000100800 */
[----:B------:R-:W2:Y:S01]  /*4d40*/  LDL R5, [R1+0x59c] ;  /* 0x00059c0001057983 */ /* 0x000ea20000100800 */
[----:B---3--:R-:W-:-:S02]  /*4d50*/  PRMT R10, RZ, 0x7610, R10 ;  /* 0x00007610ff0a7816 */ /* 0x008fc4000000000a */
[----:B--2---:R-:W-:-:S04]  /*4d60*/  @P0 LOP3.LUT R5, R5, R4, RZ, 0x3c, !PT ;  /* 0x0000000405050212 */ /* 0x004fc800078e3cff */
        /* <DEDUP_REMOVED lines=138> */
[----:B---3--:R-:W-:Y:S02]  /*5610*/  PRMT R11, RZ, 0x7610, R11 ;  /* 0x00007610ff0b7816 */ /* 0x008fe4000000000b */
[----:B0-----:R-:W-:-:S04]  /*5620*/  @P1 LOP3.LUT R5, R5, R4, RZ, 0x3c, !PT ;  /* 0x0000000405051212 */ /* 0x001fc800078e3cff */
[----:B------:R-:W-:-:S04]  /*5630*/  @P1 LOP3.LUT R4, R5, R4, RZ, 0x3c, !PT ;  /* 0x0000000405041212 */ /* 0x000fc800078e3cff */
[----:B------:R-:W-:-:S05]  /*5640*/  @P1 LOP3.LUT R5, R5, R4, RZ, 0x3c, !PT ;  /* 0x0000000405051212 */ /* 0x000fca00078e3cff */
[----:B------:R0:W3:Y:S04]  /*5650*/  @P1 LDG.E.U16 R11, desc[UR8][R4.64] ;  /* 0x00000008040b1981 */ /* 0x0000e8000c1e1500 */
[----:B------:R-:W0:Y:S04]  /*5660*/  LDL R4, [R1+0x518] ;  /* 0x0005180001047983 */ /* 0x000e280000100800 */
[----:B------:R-:W0:Y:S01]  /*5670*/  LDL R5, [R1+0x51c] ;  /* 0x00051c0001057983 */ /* 0x000e220000100800 */
[----:B------:R-:W-:Y:S02]  /*5680*/  ISETP.GT.AND P2, PT, R3, 0x11, PT ;  /* 0x000000110300780c */ /* 0x000fe40003f44270 */
[----:B------:R-:W-:-:S11]  /*5690*/  PRMT R12, RZ, 0x7610, R12 ;  /* 0x00007610ff0c7816 */ /* 0x000fd6000000000c */
[----:B0-----:R-:W-:-:S04]  /*56a0*/  @P2 LOP3.LUT R5, R5, R4, RZ, 0x3c, !PT ;  /* 0x0000000405052212 */ /* 0x001fc800078e3cff */
        /* <DEDUP_REMOVED lines=583> */
[----:B------:R-:W-:-:S02]  /*7b20*/  PRMT R28, RZ, 0x7610, R28 ;  /* 0x00007610ff1c7816 */ /* 0x000fc4000000001c */
[----:B----4-:R-:W-:-:S04]  /*7b30*/  @P0 LOP3.LUT R5, R5, R4, RZ, 0x3c, !PT ;  /* 0x0000000405050212 */ /* 0x010fc800078e3cff */
[----:B------:R-:W-:-:S04]  /*7b40*/  @P0 LOP3.LUT R4, R5, R4, RZ, 0x3c, !PT ;  /* 0x0000000405040212 */ /* 0x000fc800078e3cff */
[----:B------:R-:W-:-:S05]  /*7b50*/  @P0 LOP3.LUT R5, R5, R4, RZ, 0x3c, !PT ;  /* 0x0000000405050212 */ /* 0x000fca00078e3cff */
[----:B------:R0:W4:Y:S04]  /*7b60*/  @P0 LDG.E.U16 R28, desc[UR8][R4.64] ;  /* 0x00000008041c0981 */ /* 0x000128000c1e1500 */
[----:B------:R-:W0:Y:S04]  /*7b70*/  LDL R4, [R1+0x320] ;  /* 0x0003200001047983 */ /* 0x000e280000100800 */
[----:B------:R-:W0:Y:S01]  /*7b80*/  LDL R5, [R1+0x324] ;  /* 0x0003240001057983 */ /* 0x000e220000100800 */
[----:B---3--:R-:W-:Y:S02]  /*7b90*/  PRMT R2, RZ, 0x7610, R2 ;  /* 0x00007610ff027816 */ /* 0x008fe40000000002 */
[----:B0-----:R-:W-:-:S04]  /*7ba0*/  @P0 LOP3.LUT R5, R5, R4, RZ, 0x3c, !PT ;  /* 0x0000000405050212 */ /* 0x001fc800078e3cff */
[----:B------:R-:W-:-:S04]  /*7bb0*/  @P0 LOP3.LUT R4, R5, R4, RZ, 0x3c, !PT ;  /* 0x0000000405040212 */ /* 0x000fc800078e3cff */
[----:B------:R-:W-:-:S05]  /*7bc0*/  @P0 LOP3.LUT R5, R5, R4, RZ, 0x3c, !PT ;  /* 0x0000000405050212 */ /* 0x000fca00078e3cff */
[----:B------:R-:W3:Y:S01]  /*7bd0*/  @P0 LDG.E.U16 R2, desc[UR8][R4.64] ;  /* 0x0000000804020981 */ /* 0x000ee2000c1e1500 */
[----:B------:R-:W-:-:S03]  /*7be0*/  ISETP.GT.AND P1, PT, R3, 0x31, PT ;  /* 0x000000310300780c */ /* 0x000fc60003f24270 */
[----:B---3--:R0:W-:Y:S04]  /*7bf0*/  STL [R1+0xcc], R2 ;  /* 0x0000cc0201007387 */ /* 0x0081e80000100800 */
[----:B0-----:R-:W3:Y:S04]  /*7c00*/  LDL.LU R2, [R1+0xaa8] ;  /* 0x000aa80001027983 */ /* 0x001ee80000300800 */
[----:B------:R-:W2:Y:S04]  /*7c10*/  LDL R4, [R1+0x318] ;  /* 0x0003180001047983 */ /* 0x000ea80000100800 */
[----:B------:R-:W2:Y:S01]  /*7c20*/  LDL R5, [R1+0x31c] ;  /* 0x00031c0001057983 */ /* 0x000ea20000100800 */
[----:B------:R-:W-:-:S02]  /*7c30*/  PRMT R23, RZ, 0x7610, R23 ;  /* 0x00007610ff177816 */ /* 0x000fc40000000017 */
[----:B--2---:R-:W-:-:S04]  /*7c40*/  @P1 LOP3.LUT R5, R5, R4, RZ, 0x3c, !PT ;  /* 0x0000000405051212 */ /* 0x004fc800078e3cff */
        /* <DEDUP_REMOVED lines=9> */
[----:B------:R-:W3:Y:S04]  /*7ce0*/  @P1 LDG.E.U16 R2, desc[UR8][R4.64] ;  /* 0x0000000804021981 */ /* 0x000ee8000c1e1500 */
[----:B--2---:R-:W-:Y:S01]  /*7cf0*/  STL [R1+0xa6c], R23 ;  /* 0x000a6c1701007387 */ /* 0x004fe20000100800 */
[----:B------:R-:W-:-:S03]  /*7d00*/  ISETP.GT.AND P2, PT, R3, 0x32, PT ;  /* 0x000000320300780c */ /* 0x000fc60003f44270 */
[----:B---3--:R0:W-:Y:S04]  /*7d10*/  STL [R1+0xc4], R2 ;  /* 0x0000c40201007387 */ /* 0x0081e80000100800 */
[----:B0-----:R-:W2:Y:S04]  /*7d20*/  LDL.LU R2, [R1+0xaa4] ;  /* 0x000aa40001027983 */ /* 0x001ea80000300800 */
[----:B------:R-:W3:Y:S04]  /*7d30*/  LDL R4, [R1+0x308] ;  /* 0x0003080001047983 */ /* 0x000ee80000100800 */
[----:B------:R-:W3:Y:S01]  /*7d40*/  LDL R5, [R1+0x30c] ;  /* 0x00030c0001057983 */ /* 0x000ee20000100800 */
[----:B------:R-:W-:-:S02]  /*7d50*/  PRMT R22, RZ, 0x7610, R22 ;  /* 0x00007610ff167816 */ /* 0x000fc40000000016 */
[----:B---3--:R-:W-:-:S04]  /*7d60*/  @P2 LOP3.LUT R5, R5, R4, RZ, 0x3c, !PT ;  /* 0x0000000405052212 */ /* 0x008fc800078e3cff */
[----:B------:R-:W-:-:S04]  /*7d70*/  @P2 LOP3.LUT R4, R5, R4, RZ, 0x3c, !PT ;  /* 0x0000000405042212 */ /* 0x000fc800078e3cff */
[----:B------:R-:W-:-:S05]  /*7d80*/  @P2 LOP3.LUT R5, R5, R4, RZ, 0x3c, !PT ;  /* 0x0000000405052212 */ /* 0x000fca00078e3cff */
[----:B------:R0:W3:Y:S04]  /*7d90*/  @P2 LDG.E.U16 R22, desc[UR8][R4.64] ;  /* 0x0000000804162981 */ /* 0x0000e8000c1e1500 */
[----:B------:R-:W0:Y:S04]  /*7da0*/  LDL R4, [R1+0x300] ;  /* 0x0003000001047983 */ /* 0x000e280000100800 */
[----:B------:R-:W0:Y:S01]  /*7db0*/  LDL R5, [R1+0x304] ;  /* 0x0003040001057983 */ /* 0x000e220000100800 */
[----:B------:R-:W-:Y:S02]  /*7dc0*/  PRMT R27, RZ, 0x7610, R27 ;  /* 0x00007610ff1b7816 */ /* 0x000fe4000000001b */
[----:B0-----:R-:W-:-:S04]  /*7dd0*/  @P2 LOP3.LUT R5, R5, R4, RZ, 0x3c, !PT ;  /* 0x0000000405052212 */ /* 0x001fc800078e3cff */
[----:B------:R-:W-:-:S04]  /*7de0*/  @P2 LOP3.LUT R4, R5, R4, RZ, 0x3c, !PT ;  /* 0x0000000405042212 */ /* 0x000fc800078e3cff */
[----:B------:R-:W-:-:S05]  /*7df0*/  @P2 LOP3.LUT R5, R5, R4, RZ, 0x3c, !PT ;  /* 0x0000000405052212 */ /* 0x000fca00078e3cff */
[----:B------:R-:W2:Y:S04]  /*7e00*/  @P2 LDG.E.U16 R27, desc[UR8][R4.64] ;  /* 0x00000008041b2981 */ /* 0x000ea8000c1e1500 */
[----:B---3--:R-:W-:Y:S01]  /*7e10*/  STL [R1+0xa68], R22 ;  /* 0x000a681601007387 */ /* 0x008fe20000100800 */
[----:B------:R-:W-:-:S03]  /*7e20*/  ISETP.GT.AND P0, PT, R3, 0x33, PT ;  /* 0x000000330300780c */ /* 0x000fc60003f04270 */
[----:B--2---:R0:W-:Y:S04]  /*7e30*/  STL [R1+0x8c], R27 ;  /* 0x00008c1b01007387 */ /* 0x0041e80000100800 */
[----:B0-----:R-:W2:Y:S04]  /*7e40*/  LDL.LU R27, [R1+0xaa0] ;  /* 0x000aa000011b7983 */ /* 0x001ea80000300800 */
[----:B------:R-:W3:Y:S04]  /*7e50*/  LDL R4, [R1+0x2f8] ;  /* 0x0002f80001047983 */ /* 0x000ee80000100800 */
[----:B------:R-:W3:Y:S01]  /*7e60*/  LDL R5, [R1+0x2fc] ;  /* 0x0002fc0001057983 */ /* 0x000ee20000100800 */
[----:B------:R-:W-:-:S02]  /*7e70*/  PRMT R2, RZ, 0x7610, R2 ;  /* 0x00007610ff027816 */ /* 0x000fc40000000002 */
[----:B---3--:R-:W-:-:S04]  /*7e80*/  @P0 LOP3.LUT R5, R5, R4, RZ, 0x3c, !PT ;  /* 0x0000000405050212 */ /* 0x008fc800078e3cff */
[----:B------:R-:W-:-:S04]  /*7e90*/  @P0 LOP3.LUT R4, R5, R4, RZ, 0x3c, !PT ;  /* 0x0000000405040212 */ /* 0x000fc800078e3cff */
[----:B------:R-:W-:-:S05]  /*7ea0*/  @P0 LOP3.LUT R5, R5, R4, RZ, 0x3c, !PT ;  /* 0x0000000405050212 */ /* 0x000fca00078e3cff */
[----:B------:R-:W3:Y:S04]  /*7eb0*/  @P0 LDG.E.U16 R2, desc[UR8][R4.64] ;  /* 0x0000000804020981 */ /* 0x000ee8000c1e1500 */
[----:B---3--:R0:W-:Y:S04]  /*7ec0*/  STL [R1+0x88], R2 ;  /* 0x0000880201007387 */ /* 0x0081e80000100800 */
[----:B0-----:R-:W3:Y:S04]  /*7ed0*/  LDL.LU R2, [R1+0xa9c] ;  /* 0x000a9c0001027983 */ /* 0x001ee80000300800 */
[----:B------:R-:W3:Y:S04]  /*7ee0*/  LDL R4, [R1+0x2f0] ;  /* 0x0002f00001047983 */ /* 0x000ee80000100800 */
[----:B------:R-:W3:Y:S01]  /*7ef0*/  LDL R5, [R1+0x2f4] ;  /* 0x0002f40001057983 */ /* 0x000ee20000100800 */
[----:B--2---:R-:W-:-:S02]  /*7f00*/  PRMT R27, RZ, 0x7610, R27 ;  /* 0x00007610ff1b7816 */ /* 0x004fc4000000001b */
[----:B---3--:R-:W-:-:S04]  /*7f10*/  @P0 LOP3.LUT R5, R5, R4, RZ, 0x3c, !PT ;  /* 0x0000000405050212 */ /* 0x008fc800078e3cff */
[----:B------:R-:W-:-:S04]  /*7f20*/  @P0 LOP3.LUT R4, R5, R4, RZ, 0x3c, !PT ;  /* 0x0000000405040212 */ /* 0x000fc800078e3cff */
[----:B------:R-:W-:-:S05]  /*7f30*/  @P0 LOP3.LUT R5, R5, R4, RZ, 0x3c, !PT ;  /* 0x0000000405050212 */ /* 0x000fca00078e3cff */
[----:B------:R-:W2:Y:S01]  /*7f40*/  @P0 LDG.E.U16 R27, desc[UR8][R4.64] ;  /* 0x00000008041b0981 */ /* 0x000ea2000c1e1500 */
        /* <DEDUP_REMOVED lines=65> */
[----:B------:R-:W2:Y:S04]  /*8360*/  LDL R4, [R1+0x2b0] ;  /* 0x0002b00001047983 */ /* 0x000ea80000100800 */
[----:B------:R-:W2:Y:S01]  /*8370*/  LDL R5, [R1+0x2b4] ;  /* 0x0002b40001057983 */ /* 0x000ea20000100800 */
[----:B------:R-:W-:-:S03]  /*8380*/  PRMT R20, RZ, 0x7610, R20 ;  /* 0x00007610ff147816 */ /* 0x000fc60000000014 */
[----:B---3--:R-:W-:Y:S01]  /*8390*/  STL [R1+0xa00], R29 ;  /* 0x000a001d01007387 */ /* 0x008fe20000100800 */
[----:B--2---:R-:W-:-:S04]  /*83a0*/  @P1 LOP3.LUT R5, R5, R4, RZ, 0x3c, !PT ;  /* 0x0000000405051212 */ /* 0x004fc800078e3cff */
[----:B------:R-:W-:-:S04]  /*83b0*/  @P1 LOP3.LUT R4, R5, R4, RZ, 0x3c, !PT ;  /* 0x0000000405041212 */ /* 0x000fc800078e3cff */
[----:B------:R-:W-:-:S05]  /*83c0*/  @P1 LOP3.LUT R5, R5, R4, RZ, 0x3c, !PT ;  /* 0x0000000405051212 */ /* 0x000fca00078e3cff */
[----:B------:R0:W2:Y:S04]  /*83d0*/  @P1 LDG.E.U16 R20, desc[UR8][R4.64] ;  /* 0x0000000804141981 */ /* 0x0000a8000c1e1500 */
[----:B------:R-:W0:Y:S04]  /*83e0*/  LDL R4, [R1+0x2a8] ;  /* 0x0002a80001047983 */ /* 0x000e280000100800 */
[----:B------:R-:W0:Y:S01]  /*83f0*/  LDL R5, [R1+0x2ac] ;  /* 0x0002ac0001057983 */ /* 0x000e220000100800 */
[----:B------:R-:W-:Y:S02]  /*8400*/  ISETP.GT.AND P0, PT, R3, 0x38, PT ;  /* 0x000000380300780c */ /* 0x000fe40003f04270 */
[----:B------:R-:W-:-:S11]  /*8410*/  PRMT R18, RZ, 0x7610, R18 ;  /* 0x00007610ff127816 */ /* 0x000fd60000000012 */
[----:B0-----:R-:W-:-:S04]  /*8420*/  @P0 LOP3.LUT R5, R5, R4, RZ, 0x3c, !PT ;  /* 0x0000000405050212 */ /* 0x001fc800078e3cff */
[----:B------:R-:W-:-:S04]  /*8430*/  @P0 LOP3.LUT R4, R5, R4, RZ, 0x3c, !PT ;  /* 0x0000000405040212 */ /* 0x000fc800078e3cff */
[----:B------:R-:W-:-:S05]  /*8440*/  @P0 LOP3.LUT R5, R5, R4, RZ, 0x3c, !PT ;  /* 0x0000000405050212 */ /* 0x000fca00078e3cff */
[----:B------:R-:W3:Y:S04]  /*8450*/  @P0 LDG.E.U16 R18, desc[UR8][R4.64] ;  /* 0x0000000804120981 */ /* 0x000ee8000c1e1500 */
[----:B--2---:R-:W-:Y:S04]  /*8460*/  STL [R1+0xa04], R20 ;  /* 0x000a041401007387 */ /* 0x004fe80000100800 */
        /* <DEDUP_REMOVED lines=16> */
[----:B------:R-:W2:Y:S04]  /*8570*/  @P1 LDG.E.U16 R17, desc[UR8][R4.64] ;  /* 0x0000000804111981 */ /* 0x000ea8000c1e1500 */
        /* <DEDUP_REMOVED lines=53> */
[----:B------:R-:W3:Y:S04]  /*88d0*/  LDL R4, [R1+0x634] ;  /* 0x0006340001047983 */ /* 0x000ee80000100800 */
[----:B------:R-:W3:Y:S01]  /*88e0*/  LDL R5, [R1+0x640] ;  /* 0x0006400001057983 */ /* 0x000ee20000100800 */
[----:B------:R-:W-:-:S03]  /*88f0*/  PRMT R29, RZ, 0x7610, R29 ;  /* 0x00007610ff1d7816 */ /* 0x000fc6000000001d */
[----:B--2---:R0:W-:Y:S01]  /*8900*/  STL [R1+0x10], R20 ;  /* 0x0000101401007387 */ /* 0x0041e20000100800 */
[----:B------:R-:W-:Y:S02]  /*8910*/  ISETP.GT.AND P1, PT, R3, 0x3d, PT ;  /* 0x0000003d0300780c */ /* 0x000fe40003f24270 */
[----:B------:R-:W-:Y:S02]  /*8920*/  PRMT R22, RZ, 0x7610, R22 ;  /* 0x00007610ff167816 */ /* 0x000fe40000000016 */
[----:B------:R-:W-:Y:S01]  /*8930*/  PRMT R7, RZ, 0x7610, R7 ;  /* 0x00007610ff077816 */ /* 0x000fe20000000007 */
[----:B0-----:R-:W2:Y:S01]  /*8940*/  LDL R20, [R1+0x660] ;  /* 0x0006600001147983 */ /* 0x001ea20000100800 */
[----:B---3--:R-:W-:-:S04]  /*8950*/  @P0 LOP3.LUT R5, R5, R4, RZ, 0x3c, !PT ;  /* 0x0000000405050212 */ /* 0x008fc800078e3cff */
[----:B------:R-:W-:-:S04]  /*8960*/  @P0 LOP3.LUT R4, R5, R4, RZ, 0x3c, !PT ;  /* 0x0000000405040212 */ /* 0x000fc800078e3cff */
[----:B------:R-:W-:-:S05]  /*8970*/  @P0 LOP3.LUT R5, R5, R4, RZ, 0x3c, !PT ;  /* 0x0000000405050212 */ /* 0x000fca00078e3cff */
[----:B------:R0:W3:Y:S04]  /*8980*/  @P0 LDG.E.U16 R29, desc[UR8][R4.64] ;  /* 0x00000008041d0981 */ /* 0x0000e8000c1e1500 */
[----:B------:R-:W0:Y:S04]  /*8990*/  LDL R4, [R1+0x63c] ;  /* 0x00063c0001047983 */ /* 0x000e280000100800 */
[----:B------:R-:W0:Y:S02]  /*89a0*/  LDL R5, [R1+0x648] ;  /* 0x0006480001057983 */ /* 0x000e240000100800 */
[----:B0-----:R-:W-:-:S04]  /*89b0*/  @P1 LOP3.LUT R5, R5, R4, RZ, 0x3c, !PT ;  /* 0x0000000405051212 */ /* 0x001fc800078e3cff */
[----:B------:R-:W-:-:S04]  /*89c0*/  @P1 LOP3.LUT R4, R5, R4, RZ, 0x3c, !PT ;  /* 0x0000000405041212 */ /* 0x000fc800078e3cff */
[----:B------:R-:W-:-:S05]  /*89d0*/  @P1 LOP3.LUT R5, R5, R4, RZ, 0x3c, !PT ;  /* 0x0000000405051212 */ /* 0x000fca00078e3cff */
[----:B------:R0:W2:Y:S04]  /*89e0*/  @P1 LDG.E.U16 R22, desc[UR8][R4.64] ;  /* 0x0000000804161981 */ /* 0x0000a8000c1e1500 */
[----:B------:R-:W0:Y:S04]  /*89f0*/  LDL R4, [R1+0x644] ;  /* 0x0006440001047983 */ /* 0x000e280000100800 */
[----:B------:R-:W0:Y:S02]  /*8a00*/  LDL R5, [R1+0x64c] ;  /* 0x00064c0001057983 */ /* 0x000e240000100800 */
[----:B0-----:R-:W-:-:S04]  /*8a10*/  @P1 LOP3.LUT R5, R5, R4, RZ, 0x3c, !PT ;  /* 0x0000000405051212 */ /* 0x001fc800078e3cff */
[----:B------:R-:W-:-:S04]  /*8a20*/  @P1 LOP3.LUT R4, R5, R4, RZ, 0x3c, !PT ;  /* 0x0000000405041212 */ /* 0x000fc800078e3cff */
[----:B------:R-:W-:-:S05]  /*8a30*/  @P1 LOP3.LUT R5, R5, R4, RZ, 0x3c, !PT ;  /* 0x0000000405051212 */ /* 0x000fca00078e3cff */
[----:B------:R-:W3:Y:S04]  /*8a40*/  @P1 LDG.E.U16 R7, desc[UR8][R4.64] ;  /* 0x0000000804071981 */ /* 0x000ee8000c1e1500 */
[----:B--2---:R0:W-:Y:S04]  /*8a50*/  STL [R1+0x8], R22 ;  /* 0x0000081601007387 */ /* 0x0041e80000100800 */
[----:B0-----:R-:W2:Y:S04]  /*8a60*/  LDL R22, [R1+0x668] ;  /* 0x0006680001167983 */ /* 0x001ea80000100800 */
[----:B---3--:R0:W-:Y:S04]  /*8a70*/  STL [R1+0x4], R7 ;  /* 0x0000040701007387 */ /* 0x0081e80000100800 */
[----:B0-----:R-:W3:Y:S04]  /*8a80*/  LDL.LU R7, [R1+0xa70] ;  /* 0x000a700001077983 */ /* 0x001ee80000300800 */
[----:B------:R-:W2:Y:S04]  /*8a90*/  LDL R4, [R1+0x630] ;  /* 0x0006300001047983 */ /* 0x000ea80000100800 */
[----:B------:R-:W2:Y:S01]  /*8aa0*/  LDL R5, [R1+0x658] ;  /* 0x0006580001057983 */ /* 0x000ea20000100800 */
[----:B------:R-:W-:-:S02]  /*8ab0*/  ISETP.GT.AND P0, PT, R3, 0x3e, PT ;  /* 0x0000003e0300780c */ /* 0x000fc40003f04270 */
[----:B------:R-:W-:-:S11]  /*8ac0*/  PRMT R2, RZ, 0x7610, R2 ;  /* 0x00007610ff027816 */ /* 0x000fd60000000002 */
[----:B--2---:R-:W-:-:S04]  /*8ad0*/  @P0 LOP3.LUT R5, R5, R4, RZ, 0x3c, !PT ;  /* 0x0000000405050212 */ /* 0x004fc800078e3cff */
[----:B------:R-:W-:-:S04]  /*8ae0*/  @P0 LOP3.LUT R4, R5, R4, RZ, 0x3c, !PT ;  /* 0x0000000405040212 */ /* 0x000fc800078e3cff */
[----:B------:R-:W-:-:S05]  /*8af0*/  @P0 LOP3.LUT R5, R5, R4, RZ, 0x3c, !PT ;  /* 0x0000000405050212 */ /* 0x000fca00078e3cff */
[----:B------:R-:W2:Y:S01]  /*8b00*/  @P0 LDG.E.U16 R2, desc[UR8][R4.64] ;  /* 0x0000000804020981 */ /* 0x000ea2000c1e1500 */
[----:B------:R-:W-:-:S03]  /*8b10*/  PRMT R27, RZ, 0x7610, R27 ;  /* 0x00007610ff1b7816 */ /* 0x000fc6000000001b */
[----:B--2---:R-:W-:Y:S04]  /*8b20*/  STL [R1], R2 ;  /* 0x0000000201007387 */ /* 0x004fe80000100800 */
[----:B------:R-:W2:Y:S01]  /*8b30*/  LDL R5, [R1+0x654] ;  /* 0x0006540001057983 */ /* 0x000ea20000100800 */
[----:B------:R-:W-:Y:S01]  /*8b40*/  @P0 IMAD.MOV.U32 R4, RZ, RZ, R20 ;  /* 0x000000ffff040224 */ /* 0x000fe200078e0014 */
[----:B------:R-:W-:Y:S02]  /*8b50*/  ISETP.GT.AND P1, PT, R3, 0x3f, PT ;  /* 0x0000003f0300780c */ /* 0x000fe40003f24270 */
[----:B------:R-:W-:Y:S01]  /*8b60*/  PRMT R26, RZ, 0x7610, R26 ;  /* 0x00007610ff1a7816 */ /* 0x000fe2000000001a */
[----:B------:R-:W3:Y:S04]  /*8b70*/  LDL R20, [R1+0x6bc] ;  /* 0x0006bc0001147983 */ /* 0x000ee80000100800 */
[----:B--2---:R0:W2:Y:S02]  /*8b80*/  @P0 LDG.E.U16 R27, desc[UR8][R4.64] ;  /* 0x00000008041b0981 */ /* 0x0040a4000c1e1500 */
[----:B0-----:R-:W0:Y:S02]  /*8b90*/  S2R R5, SR_TID.X ;  /* 0x0000000000057919 */ /* 0x001e240000002100 */
[----:B0-----:R-:W-:-:S02]  /*8ba0*/  LOP3.LUT R4, R5, 0x3f, RZ, 0xc0, !PT ;  /* 0x0000003f05047812 */ /* 0x001fc400078ec0ff */
[----:B------:R-:W3:Y:S02]  /*8bb0*/  LDL R5, [R1+0x65c] ;  /* 0x00065c0001057983 */ /* 0x000ee40000100800 */
[----:B------:R-:W-:Y:S01]  /*8bc0*/  ISETP.GE.AND P0, PT, R4, R3, PT ;  /* 0x000000030400720c */ /* 0x000fe20003f06270 */
[----:B------:R-:W-:Y:S01]  /*8bd0*/  @P1 IMAD.MOV.U32 R4, RZ, RZ, R22 ;  /* 0x000000ffff041224 */ /* 0x000fe200078e0016 */
[----:B--2---:R0:W-:Y:S01]  /*8be0*/  STL [R1+0xa28], R27 ;  /* 0x000a281b01007387 */ /* 0x0041e20000100800 */
[----:B------:R-:W-:Y:S02]  /*8bf0*/  PRMT R25, RZ, 0x7610, R25 ;  /* 0x00007610ff197816 */ /* 0x000fe40000000019 */
[----:B------:R-:W-:Y:S01]  /*8c00*/  PRMT R24, RZ, 0x7610, R24 ;  /* 0x00007610ff187816 */ /* 0x000fe20000000018 */
[----:B------:R-:W2:Y:S04]  /*8c10*/  LDL R22, [R1+0x6c8] ;  /* 0x0006c80001167983 */ /* 0x000ea80000100800 */
[----:B0-----:R-:W2:Y:S04]  /*8c20*/  LDL R27, [R1+0x694] ;  /* 0x00069400011b7983 */ /* 0x001ea80000100800 */
[----:B---3--:R0:W3:Y:S04]  /*8c30*/  @P1 LDG.E.U16 R26, desc[UR8][R4.64] ;  /* 0x00000008041a1981 */ /* 0x0080e8000c1e1500 */
[----:B------:R-:W0:Y:S04]  /*8c40*/  LDL R4, [R1+0x664] ;  /* 0x0006640001047983 */ /* 0x000e280000100800 */
[----:B------:R-:W0:Y:S02]  /*8c50*/  LDL R5, [R1+0x698] ;  /* 0x0006980001057983 */ /* 0x000e240000100800 */
[----:B0-----:R-:W-:-:S04]  /*8c60*/  @P1 LOP3.LUT R5, R5, R4, RZ, 0x3c, !PT ;  /* 0x0000000405051212 */ /* 0x001fc800078e3cff */
[----:B------:R-:W-:-:S04]  /*8c70*/  @P1 LOP3.LUT R4, R5, R4, RZ, 0x3c, !PT ;  /* 0x0000000405041212 */ /* 0x000fc800078e3cff */
[----:B------:R-:W-:-:S05]  /*8c80*/  @P1 LOP3.LUT R5, R5, R4, RZ, 0x3c, !PT ;  /* 0x0000000405051212 */ /* 0x000fca00078e3cff */
[----:B------:R0:W4:Y:S04]  /*8c90*/  @P1 LDG.E.U16 R25, desc[UR8][R4.64] ;  /* 0x0000000804191981 */ /* 0x000128000c1e1500 */
[----:B---3--:R1:W-:Y:S01]  /*8ca0*/  STL [R1+0xa08], R26 ;  /* 0x000a081a01007387 */ /* 0x0083e20000100800 */
[----:B0-----:R-:W-:Y:S02]  /*8cb0*/  @!P0 IMAD.MOV.U32 R4, RZ, RZ, R20 ;  /* 0x000000ffff048224 */ /* 0x001fe400078e0014 */
[----:B--2---:R-:W-:Y:S01]  /*8cc0*/  @!P0 IMAD.MOV.U32 R5, RZ, RZ, R27 ;  /* 0x000000ffff058224 */ /* 0x004fe200078e001b */
[----:B------:R-:W-:Y:S06]  /*8cd0*/  BAR.SYNC.DEFER_BLOCKING 0x0 ;  /* 0x0000000000007b1d */ /* 0x000fec0000010000 */
[----:B-1----:R-:W2:Y:S04]  /*8ce0*/  LDL R26, [R1+0x6b8] ;  /* 0x0006b800011a7983 */ /* 0x002ea80000100800 */
[----:B------:R0:W3:Y:S01]  /*8cf0*/  @!P0 LDG.E.U16 R24, desc[UR8][R4.64] ;  /* 0x0000000804188981 */ /* 0x0000e2000c1e1500 */
[----:B------:R-:W-:Y:S01]  /*8d00*/  PRMT R19, RZ, 0x7610, R19 ;  /* 0x00007610ff137816 */ /* 0x000fe20000000013 */
[----:B0-----:R-:W-:-:S02]  /*8d10*/  @!P0 IMAD.MOV.U32 R4, RZ, RZ, R22 ;  /* 0x000000ffff048224 */ /* 0x001fc400078e0016 */
[----:B----4-:R0:W-:Y:S04]  /*8d20*/  STL [R1+0xa0c], R25 ;  /* 0x000a0c1901007387 */ /* 0x0101e80000100800 */
[----:B------:R-:W4:Y:S04]  /*8d30*/  LDL R27, [R1+0x6a8] ;  /* 0x0006a800011b7983 */ /* 0x000f280000100800 */
[----:B------:R-:W4:Y:S04]  /*8d40*/  LDL R20, [R1+0x6ac] ;  /* 0x0006ac0001147983 */ /* 0x000f280000100800 */
[----:B0-----:R-:W4:Y:S01]  /*8d50*/  LDL R25, [R1+0x6c0] ;  /* 0x0006c00001197983 */ /* 0x001f220000100800 */
[----:B--2---:R-:W-:-:S05]  /*8d60*/  @!P0 IMAD.MOV.U32 R5, RZ, RZ, R26 ;  /* 0x000000ffff058224 */ /* 0x004fca00078e001a */
[----:B------:R0:W2:Y:S04]  /*8d70*/  @!P0 LDG.E.U16 R19, desc[UR8][R4.64] ;  /* 0x0000000804138981 */ /* 0x0000a8000c1e1500 */
[----:B---3--:R1:W-:Y:S04]  /*8d80*/  STL [R1+0xa10], R24 ;  /* 0x000a101801007387 */ /* 0x0083e80000100800 */
[----:B------:R-:W0:Y:S04]  /*8d90*/  LDL R4, [R1+0x6b4] ;  /* 0x0006b40001047983 */ /* 0x000e280000100800 */
[----:B------:R-:W0:Y:S04]  /*8da0*/  LDL R5, [R1+0x6c4] ;  /* 0x0006c40001057983 */ /* 0x000e280000100800 */
[----:B-1----:R-:W3:Y:S01]  /*8db0*/  LDL R24, [R1+0x6b0] ;  /* 0x0006b00001187983 */ /* 0x002ee20000100800 */
[----:B------:R-:W-:-:S03]  /*8dc0*/  PRMT R18, RZ, 0x7610, R18 ;  /* 0x00007610ff127816 */ /* 0x000fc60000000012 */
[----:B------:R-:W2:Y:S04]  /*8dd0*/  LDL R26, [R1+0x6a0] ;  /* 0x0006a000011a7983 */ /* 0x000ea80000100800 */
[----:B------:R-:W2:Y:S01]  /*8de0*/  LDL R22, [R1+0x6a4] ;  /* 0x0006a40001167983 */ /* 0x000ea20000100800 */
[----:B0-----:R-:W-:-:S04]  /*8df0*/  @!P0 LOP3.LUT R5, R5, R4, RZ, 0x3c, !PT ;  /* 0x0000000405058212 */ /* 0x001fc800078e3cff */
[----:B------:R-:W-:-:S04]  /*8e00*/  @!P0 LOP3.LUT R4, R5, R4, RZ, 0x3c, !PT ;  /* 0x0000000405048212 */ /* 0x000fc800078e3cff */
[----:B------:R-:W-:-:S05]  /*8e10*/  @!P0 LOP3.LUT R5, R5, R4, RZ, 0x3c, !PT ;  /* 0x0000000405058212 */ /* 0x000fca00078e3cff */
[----:B------:R4:W2:Y:S01]  /*8e20*/  @!P0 LDG.E.U16 R18, desc[UR8][R4.64] ;  /* 0x0000000804128981 */ /* 0x0008a2000c1e1500 */
[----:B------:R-:W-:Y:S02]  /*8e30*/  PRMT R17, RZ, 0x7610, R17 ;  /* 0x00007610ff117816 */ /* 0x000fe40000000011 */
[----:B------:R-:W-:Y:S01]  /*8e40*/  PRMT R16, RZ, 0x7610, R16 ;  /* 0x00007610ff107816 */ /* 0x000fe20000000010 */
[----:B----4-:R-:W-:Y:S02]  /*8e50*/  @!P0 IMAD.MOV.U32 R4, RZ, RZ, R25 ;  /* 0x000000ffff048224 */ /* 0x010fe400078e0019 */
[----:B---3--:R-:W-:-:S05]  /*8e60*/  @!P0 IMAD.MOV.U32 R5, RZ, RZ, R24 ;  /* 0x000000ffff058224 */ /* 0x008fca00078e0018 */
[----:B------:R0:W3:Y:S01]  /*8e70*/  @!P0 LDG.E.U16 R17, desc[UR8][R4.64] ;  /* 0x0000000804118981 */ /* 0x0000e2000c1e1500 */
[----:B------:R-:W-:Y:S01]  /*8e80*/  PRMT R15, RZ, 0x7610, R15 ;  /* 0x00007610ff0f7816 */ /* 0x000fe2000000000f */
[----:B0-----:R-:W-:Y:S02]  /*8e90*/  @!P0 IMAD.MOV.U32 R4, RZ, RZ, R20 ;  /* 0x000000ffff048224 */ /* 0x001fe400078e0014 */
[----:B------:R-:W-:Y:S01]  /*8ea0*/  @!P0 IMAD.MOV.U32 R5, RZ, RZ, R27 ;  /* 0x000000ffff058224 */ /* 0x000fe200078e001b */
[----:B--2---:R-:W-:Y:S04]  /*8eb0*/  STL [R1+0xa14], R19 ;  /* 0x000a141301007387 */ /* 0x004fe80000100800 */
[----:B------:R0:W2:Y:S02]  /*8ec0*/  @!P0 LDG.E.U16 R16, desc[UR8][R4.64] ;  /* 0x0000000804108981 */ /* 0x0000a4000c1e1500 */
[----:B0-----:R-:W-:-:S02]  /*8ed0*/  @!P0 IMAD.MOV.U32 R4, RZ, RZ, R22 ;  /* 0x000000ffff048224 */ /* 0x001fc400078e0016 */
[----:B------:R-:W-:-:S05]  /*8ee0*/  @!P0 IMAD.MOV.U32 R5, RZ, RZ, R26 ;  /* 0x000000ffff058224 */ /* 0x000fca00078e001a */
[----:B------:R-:W4:Y:S04]  /*8ef0*/  @!P0 LDG.E.U16 R15, desc[UR8][R4.64] ;  /* 0x00000008040f8981 */ /* 0x000f28000c1e1500 */
[----:B------:R0:W-:Y:S04]  /*8f00*/  STL [R1+0xa18], R18 ;  /* 0x000a181201007387 */ /* 0x0001e80000100800 */
[----:B------:R-:W4:Y:S04]  /*8f10*/  LDL R25, [R1+0x690] ;  /* 0x0006900001197983 */ /* 0x000f280000100800 */
[----:B------:R-:W4:Y:S04]  /*8f20*/  LDL R24, [R1+0x69c] ;  /* 0x00069c0001187983 */ /* 0x000f280000100800 */
[----:B---3--:R1:W-:Y:S04]  /*8f30*/  STL [R1+0xa1c], R17 ;  /* 0x000a1c1101007387 */ /* 0x0083e80000100800 */
[----:B------:R-:W3:Y:S04]  /*8f40*/  LDL R20, [R1+0x688] ;  /* 0x0006880001147983 */ /* 0x000ee80000100800 */
[----:B0-----:R-:W3:Y:S01]  /*8f50*/  LDL R18, [R1+0x68c] ;  /* 0x00068c0001127983 */ /* 0x001ee20000100800 */
[----:B------:R-:W-:-:S03]  /*8f60*/  PRMT R14, RZ, 0x7610, R14 ;  /* 0x00007610ff0e7816 */ /* 0x000fc6000000000e */
[----:B--2---:R0:W-:Y:S04]  /*8f70*/  STL [R1+0xa20], R16 ;  /* 0x000a201001007387 */ /* 0x0041e80000100800 */
[----:B------:R-:W2:Y:S04]  /*8f80*/  LDL R19, [R1+0x680] ;  /* 0x0006800001137983 */ /* 0x000ea80000100800 */
[----:B-1----:R-:W2:Y:S04]  /*8f90*/  LDL R17, [R1+0x684] ;  /* 0x0006840001117983 */ /* 0x002ea80000100800 */
[----:B------:R-:W2:Y:S04]  /*8fa0*/  LDL.LU R22, [R1+0x200] ;  /* 0x0002000001167983 */ /* 0x000ea80000300800 */
[----:B----4-:R1:W-:Y:S04]  /*8fb0*/  STL [R1+0xa24], R15 ;  /* 0x000a240f01007387 */ /* 0x0103e80000100800 */
[----:B0-----:R-:W4:Y:S04]  /*8fc0*/  LDL R16, [R1+0x678] ;  /* 0x0006780001107983 */ /* 0x001f280000100800 */
[----:B-1----:R-:W4:Y:S01]  /*8fd0*/  LDL R15, [R1+0x67c] ;  /* 0x00067c00010f7983 */ /* 0x002f220000100800 */
[----:B------:R-:W-:-:S02]  /*8fe0*/  @!P0 IMAD.MOV.U32 R5, RZ, RZ, R25 ;  /* 0x000000ffff058224 */ /* 0x000fc400078e0019 */
[----:B------:R-:W-:-:S05]  /*8ff0*/  @!P0 IMAD.MOV.U32 R4, RZ, RZ, R24 ;  /* 0x000000ffff048224 */ /* 0x000fca00078e0018 */
[----:B------:R3:W4:Y:S01]  /*9000*/  @!P0 LDG.E.U16 R14, desc[UR8][R4.64] ;  /* 0x00000008040e8981 */ /* 0x000722000c1e1500 */
[----:B------:R-:W0:Y:S01]  /*9010*/  S2R R2, SR_TID.X ;  /* 0x0000000000027919 */ /* 0x000e220000002100 */
[----:B------:R-:W-:Y:S01]  /*9020*/  PRMT R3, RZ, 0x7610, R3 ;  /* 0x00007610ff037816 */ /* 0x000fe20000000003 */
[----:B---3--:R-:W-:Y:S02]  /*9030*/  @!P0 IMAD.MOV.U32 R5, RZ, RZ, R20 ;  /* 0x000000ffff058224 */ /* 0x008fe400078e0014 */
[----:B------:R-:W-:Y:S01]  /*9040*/  @!P0 IMAD.MOV.U32 R4, RZ, RZ, R18 ;  /* 0x000000ffff048224 */ /* 0x000fe200078e0012 */
[----:B------:R-:W-:-:S04]  /*9050*/  PRMT R7, RZ, 0x7610, R7 ;  /* 0x00007610ff077816 */ /* 0x000fc80000000007 */
[----:B------:R2:W3:Y:S02]  /*9060*/  @!P0 LDG.E.U16 R3, desc[UR8][R4.64] ;  /* 0x0000000804038981 */ /* 0x0004e4000c1e1500 */
[----:B--2---:R-:W-:Y:S02]  /*9070*/  @!P0 IMAD.MOV.U32 R5, RZ, RZ, R19 ;  /* 0x000000ffff058224 */ /* 0x004fe400078e0013 */
[----:B------:R-:W-:-:S05]  /*9080*/  @!P0 IMAD.MOV.U32 R4, RZ, RZ, R17 ;  /* 0x000000ffff048224 */ /* 0x000fca00078e0011 */
[----:B------:R4:W2:Y:S01]  /*9090*/  @!P0 LDG.E.U16 R7, desc[UR8][R4.64] ;  /* 0x0000000804078981 */ /* 0x0008a2000c1e1500 */
[----:B0-----:R-:W-:-:S05]  /*90a0*/  LOP3.LUT R2, R2, 0x3f, RZ, 0xc0, !PT ;  /* 0x0000003f02027812 */ /* 0x001fca00078ec0ff */
[----:B------:R-:W-:Y:S02]  /*90b0*/  IMAD.SHL.U32 R2, R2, 0x2, RZ ;  /* 0x0000000202027824 */ /* 0x000fe400078e00ff */
[----:B----4-:R-:W-:-:S03]  /*90c0*/  @!P0 IMAD.MOV.U32 R5, RZ, RZ, R16 ;  /* 0x000000ffff058224 */ /* 0x010fc600078e0010 */
[----:B------:R0:W-:Y:S01]  /*90d0*/  STS.U16 [R2+UR5], R6 ;  /* 0x0000000602007988 */ /* 0x0001e20008000405 */
[----:B------:R-:W-:Y:S01]  /*90e0*/  @!P0 IMAD.MOV.U32 R4, RZ, RZ, R15 ;  /* 0x000000ffff048224 */ /* 0x000fe200078e000f */
[----:B0-----:R-:W-:-:S06]  /*90f0*/  PRMT R6, RZ, 0x7610, R6 ;  /* 0x00007610ff067816 */ /* 0x001fcc0000000006 */
[----:B------:R0:W4:Y:S04]  /*9100*/  @!P0 LDG.E.U16 R6, desc[UR8][R4.64] ;  /* 0x0000000804068981 */ /* 0x000128000c1e1500 */
[----:B------:R1:W-:Y:S04]  /*9110*/  STL [R1+0xa2c], R14 ;  /* 0x000a2c0e01007387 */ /* 0x0003e80000100800 */
[----:B------:R-:W4:Y:S04]  /*9120*/  LDL R18, [R1+0x670] ;  /* 0x0006700001127983 */ /* 0x000f280000100800 */
[----:B-1----:R-:W4:Y:S04]  /*9130*/  LDL R14, [R1+0x674] ;  /* 0x00067400010e7983 */ /* 0x002f280000100800 */
[----:B---3--:R1:W-:Y:S04]  /*9140*/  STL [R1+0xa34], R3 ;  /* 0x000a340301007387 */ /* 0x0083e80000100800 */
[----:B------:R-:W3:Y:S04]  /*9150*/  LDL R17, [R1+0x650] ;  /* 0x0006500001117983 */ /* 0x000ee80000100800 */
[----:B-1----:R-:W3:Y:S01]  /*9160*/  LDL R3, [R1+0x66c] ;  /* 0x00066c0001037983 */ /* 0x002ee20000100800 */
[----:B0-----:R-:W-:-:S03]  /*9170*/  PRMT R5, RZ, 0x7610, R5 ;  /* 0x00007610ff057816 */ /* 0x001fc60000000005 */
[----:B--2---:R0:W-:Y:S04]  /*9180*/  STL [R1+0xa38], R7 ;  /* 0x000a380701007387 */ /* 0x0041e80000100800 */
[----:B------:R-:W2:Y:S04]  /*9190*/  LDL R16, [R1+0x274] ;  /* 0x0002740001107983 */ /* 0x000ea80000100800 */
[----:B------:R-:W2:Y:S04]  /*91a0*/  LDL R15, [R1+0x278] ;  /* 0x00027800010f7983 */ /* 0x000ea80000100800 */
[----:B------:R-:W-:Y:S04]  /*91b0*/  STS.U16 [R2+UR5+0x800], R8 ;  /* 0x0008000802007988 */ /* 0x000fe80008000405 */
[----:B------:R1:W-:Y:S04]  /*91c0*/  STS.U16 [R2+UR5+0x80], R9 ;  /* 0x0000800902007988 */ /* 0x0003e80008000405 */
[----:B----4-:R-:W-:Y:S04]  /*91d0*/  STL [R1+0xa3c], R6 ;  /* 0x000a3c0601007387 */ /* 0x010fe80000100800 */
[----:B0-----:R-:W4:Y:S01]  /*91e0*/  LDL R7, [R1+0x270] ;  /* 0x0002700001077983 */ /* 0x001f220000100800 */
[----:B-1----:R-:W-:-:S02]  /*91f0*/  @!P0 IMAD.MOV.U32 R9, RZ, RZ, R18 ;  /* 0x000000ffff098224 */ /* 0x002fc400078e0012 */
[----:B------:R-:W-:Y:S02]  /*9200*/  @!P0 IMAD.MOV.U32 R8, RZ, RZ, R14 ;  /* 0x000000ffff088224 */ /* 0x000fe400078e000e */
[----:B------:R-:W4:Y:S04]  /*9210*/  LDL R14, [R1+0x26c] ;  /* 0x00026c00010e7983 */ /* 0x000f280000100800 */
[----:B------:R3:W4:Y:S01]  /*9220*/  @!P0 LDG.E.U16 R5, desc[UR8][R8.64] ;  /* 0x0000000808058981 */ /* 0x000722000c1e1500 */
[----:B------:R-:W-:-:S03]  /*9230*/  PRMT R4, RZ, 0x7610, R4 ;  /* 0x00007610ff047816 */ /* 0x000fc60000000004 */
[----:B------:R0:W-:Y:S01]  /*9240*/  STS.U16 [R2+UR5+0x1000], R10 ;  /* 0x0010000a02007988 */ /* 0x0001e20008000405 */
[----:B---3--:R-:W-:Y:S02]  /*9250*/  @!P0 IMAD.MOV.U32 R9, RZ, RZ, R17 ;  /* 0x000000ffff098224 */ /* 0x008fe400078e0011 */
[----:B------:R-:W-:Y:S01]  /*9260*/  @!P0 IMAD.MOV.U32 R8, RZ, RZ, R3 ;  /* 0x000000ffff088224 */ /* 0x000fe200078e0003 */
[----:B0-----:R-:W-:-:S04]  /*9270*/  PRMT R10, RZ, 0x7610, R10 ;  /* 0x00007610ff0a7816 */ /* 0x001fc8000000000a */
[----:B------:R2:W3:Y:S04]  /*9280*/  @!P0 LDG.E.U16 R4, desc[UR8][R8.64] ;  /* 0x0000000808048981 */ /* 0x0004e8000c1e1500 */
[----:B------:R0:W-:Y:S01]  /*9290*/  STS.U16 [R2+UR5+0x1080], R11 ;  /* 0x0010800b02007988 */ /* 0x0001e20008000405 */
[----:B--2---:R-:W-:Y:S02]  /*92a0*/  @!P0 IMAD.MOV.U32 R8, RZ, RZ, R15 ;  /* 0x000000ffff088224 */ /* 0x004fe400078e000f */
[----:B------:R-:W-:Y:S01]  /*92b0*/  @!P0 IMAD.MOV.U32 R9, RZ, RZ, R16 ;  /* 0x000000ffff098224 */ /* 0x000fe200078e0010 */
[----:B0-----:R-:W-:-:S04]  /*92c0*/  PRMT R11, RZ, 0x7610, R11 ;  /* 0x00007610ff0b7816 */ /* 0x001fc8000000000b */
[----:B------:R4:W2:Y:S02]  /*92d0*/  @!P0 LDG.E.U16 R10, desc[UR8][R8.64] ;  /* 0x00000008080a8981 */ /* 0x0008a4000c1e1500 */
[----:B----4-:R-:W-:Y:S02]  /*92e0*/  @!P0 IMAD.MOV.U32 R8, RZ, RZ, R7 ;  /* 0x000000ffff088224 */ /* 0x010fe400078e0007 */
[----:B------:R-:W-:Y:S01]  /*92f0*/  @!P0 IMAD.MOV.U32 R9, RZ, RZ, R14 ;  /* 0x000000ffff098224 */ /* 0x000fe200078e000e */
[----:B------:R-:W-:Y:S04]  /*9300*/  STL [R1+0xa40], R5 ;  /* 0x000a400501007387 */ /* 0x000fe80000100800 */
[----:B------:R-:W4:Y:S04]  /*9310*/  @!P0 LDG.E.U16 R11, desc[UR8][R8.64] ;  /* 0x00000008080b8981 */ /* 0x000f28000c1e1500 */
[----:B------:R-:W4:Y:S04]  /*9320*/  LDL R6, [R1+0x264] ;  /* 0x0002640001067983 */ /* 0x000f280000100800 */
[----:B------:R-:W4:Y:S04]  /*9330*/  LDL R3, [R1+0x268] ;  /* 0x0002680001037983 */ /* 0x000f280000100800 */
[----:B---3--:R-:W-:Y:S04]  /*9340*/  STL [R1+0xa44], R4 ;  /* 0x000a440401007387 */ /* 0x008fe80000100800 */
[----:B------:R-:W3:Y:S04]  /*9350*/  LDL.LU R18, [R1+0x16c] ;  /* 0x00016c0001127983 */ /* 0x000ee80000300800 */
[----:B------:R-:W3:Y:S04]  /*9360*/  LDL.LU R26, [R1+0x130] ;  /* 0x00013000011a7983 */ /* 0x000ee80000300800 */
[----:B------:R-:W3:Y:S04]  /*9370*/  LDL.LU R27, [R1+0x12c] ;  /* 0x00012c00011b7983 */ /* 0x000ee80000300800 */
[----:B--2---:R0:W-:Y:S04]  /*9380*/  STL [R1+0xa48], R10 ;  /* 0x000a480a01007387 */ /* 0x0041e80000100800 */
[----:B0-----:R-:W2:Y:S04]  /*9390*/  LDL.LU R10, [R1+0x170] ;  /* 0x00017000010a7983 */ /* 0x001ea80000300800 */
[----:B------:R-:W2:Y:S04]  /*93a0*/  LDL.LU R4, [R1+0xcc] ;  /* 0x0000cc0001047983 */ /* 0x000ea80000300800 */
[----:B------:R-:W2:Y:S04]  /*93b0*/  LDL.LU R5, [R1+0x30] ;  /* 0x0000300001057983 */ /* 0x000ea80000300800 */
[----:B------:R0:W-:Y:S04]  /*93c0*/  STS.U16 [R2+UR5+0x1800], R12 ;  /* 0x0018000c02007988 */ /* 0x0001e80008000405 */
[----:B------:R-:W-:Y:S01]  /*93d0*/  STS.U16 [R2+UR5+0x880], R22 ;  /* 0x0008801602007988 */ /* 0x000fe20008000405 */
[----:B0-----:R-:W-:-:S03]  /*93e0*/  PRMT R12, RZ, 0x7610, R12 ;  /* 0x00007610ff0c7816 */ /* 0x001fc6000000000c */
[----:B----4-:R0:W-:Y:S01]  /*93f0*/  STL [R1+0xa4c], R11 ;  /* 0x000a4c0b01007387 */ /* 0x0101e20000100800 */
[----:B------:R-:W-:-:S03]  /*9400*/  @!P0 IMAD.MOV.U32 R9, RZ, RZ, R6 ;  /* 0x000000ffff098224 */ /* 0x000fc600078e0006 */
[----:B0-----:R-:W4:Y:S01]  /*9410*/  LDL R11, [R1+0x260] ;  /* 0x00026000010b7983 */ /* 0x001f220000100800 */
[----:B------:R-:W-:-:S03]  /*9420*/  @!P0 IMAD.MOV.U32 R8, RZ, RZ, R3 ;  /* 0x000000ffff088224 */ /* 0x000fc600078e0003 */
[----:B------:R-:W2:Y:S04]  /*9430*/  LDL.LU R6, [R1+0x254] ;  /* 0x0002540001067983 */ /* 0x000ea80000300800 */
        /* <DEDUP_REMOVED lines=11> */
[----:B------:R4:W2:Y:S04]  /*94f0*/  @!P0 LDG.E.U16 R12, desc[UR8][R8.64] ;  /* 0x00000008080c8981 */ /* 0x0008a8000c1e1500 */
[----:B------:R-:W2:Y:S04]  /*9500*/  LDL R9, [R1+0x25c] ;  /* 0x00025c0001097983 */ /* 0x000ea80000100800 */
[----:B------:R0:W-:Y:S02]  /*9510*/  STS.U16 [R2+UR5+0x1880], R13 ;  /* 0x0018800d02007988 */ /* 0x0001e40008000405 */
[----:B0-----:R-:W-:Y:S01]  /*9520*/  PRMT R13, RZ, 0x7610, R13 ;  /* 0x00007610ff0d7816 */ /* 0x001fe2000000000d */
[----:B----4-:R-:W-:-:S05]  /*9530*/  @!P0 IMAD.MOV.U32 R8, RZ, RZ, R11 ;  /* 0x000000ffff088224 */ /* 0x010fca00078e000b */
[----:B--2---:R-:W2:Y:S04]  /*9540*/  @!P0 LDG.E.U16 R13, desc[UR8][R8.64] ;  /* 0x00000008080d8981 */ /* 0x004ea8000c1e1500 */
[----:B------:R-:W-:Y:S04]  /*9550*/  STL [R1+0xa50], R12 ;  /* 0x000a500c01007387 */ /* 0x000fe80000100800 */
[----:B---3--:R-:W-:Y:S04]  /*9560*/  STS.U16 [R2+UR5+0x2080], R18 ;  /* 0x0020801202007988 */ /* 0x008fe80008000405 */
[----:B------:R-:W-:Y:S04]  /*9570*/  STS.U16 [R2+UR5+0x2800], R26 ;  /* 0x0028001a02007988 */ /* 0x000fe80008000405 */
[----:B------:R-:W-:Y:S04]  /*9580*/  STS.U16 [R2+UR5+0x2880], R27 ;  /* 0x0028801b02007988 */ /* 0x000fe80008000405 */
[----:B------:R-:W-:Y:S04]  /*9590*/  STS.U16 [R2+UR5+0x3880], R23 ;  /* 0x0038801702007988 */ /* 0x000fe80008000405 */
[----:B------:R0:W-:Y:S04]  /*95a0*/  STS.U16 [R2+UR5+0x3000], R28 ;  /* 0x0030001c02007988 */ /* 0x0001e80008000405 */
[----:B------:R-:W-:Y:S01]  /*95b0*/  STS.U16 [R2+UR5+0x2000], R10 ;  /* 0x0020000a02007988 */ /* 0x000fe20008000405 */
[----:B0-----:R-:W-:-:S03]  /*95c0*/  LOP3.LUT R28, R2, 0x10, RZ, 0x3c, !PT ;  /* 0x00000010021c7812 */ /* 0x001fc600078e3cff */
[----:B------:R-:W-:Y:S04]  /*95d0*/  STS.U16 [R2+UR5+0x3080], R4 ;  /* 0x0030800402007988 */ /* 0x000fe80008000405 */
[----:B--2---:R-:W-:Y:S04]  /*95e0*/  STL [R1+0xa54], R13 ;  /* 0x000a540d01007387 */ /* 0x004fe80000100800 */
[----:B------:R-:W2:Y:S04]  /*95f0*/  LDL.LU R18, [R1+0xc4] ;  /* 0x0000c40001127983 */ /* 0x000ea80000300800 */
[----:B------:R-:W3:Y:S04]  /*9600*/  LDL.LU R26, [R1+0x28] ;  /* 0x00002800011a7983 */ /* 0x000ee80000300800 */
[----:B------:R-:W4:Y:S04]  /*9610*/  LDL.LU R27, [R1+0x24] ;  /* 0x00002400011b7983 */ /* 0x000f280000300800 */
[----:B------:R-:W2:Y:S04]  /*9620*/  LDL.LU R23, [R1+0xa6c] ;  /* 0x000a6c0001177983 */ /* 0x000ea80000300800 */
[----:B------:R-:W-:Y:S04]  /*9630*/  STS.U16 [R2+UR5+0x3800], R5 ;  /* 0x0038000502007988 */ /* 0x000fe80008000405 */
[----:B------:R-:W-:Y:S04]  /*9640*/  STS.U16 [R28+UR5+0x100], R6 ;  /* 0x000100061c007988 */ /* 0x000fe80008000405 */
[----:B------:R0:W-:Y:S04]  /*9650*/  STS.U16 [R28+UR5+0x180], R20 ;  /* 0x000180141c007988 */ /* 0x0001e80008000405 */
[----:B------:R-:W-:Y:S04]  /*9660*/  STS.U16 [R28+UR5+0x900], R7 ;  /* 0x000900071c007988 */ /* 0x000fe80008000405 */
        /* <DEDUP_REMOVED lines=8> */
[----:B0-----:R-:W4:Y:S04]  /*96f0*/  LDL.LU R20, [R1+0x24c] ;  /* 0x00024c0001147983 */ /* 0x001f280000300800 */
[----:B------:R0:W-:Y:S04]  /*9700*/  STS.U16 [R28+UR5+0x2980], R22 ;  /* 0x002980161c007988 */ /* 0x0001e80008000405 */
[----:B0-----:R-:W4:Y:S04]  /*9710*/  LDL.LU R22, [R1+0x248] ;  /* 0x0002480001167983 */ /* 0x001f280000300800 */
[----:B------:R-:W4:Y:S04]  /*9720*/  LDL.LU R13, [R1+0x1d8] ;  /* 0x0001d800010d7983 */ /* 0x000f280000300800 */
[----:B------:R-:W4:Y:S04]  /*9730*/  LDL.LU R8, [R1+0x1d4] ;  /* 0x0001d40001087983 */ /* 0x000f280000300800 */
[----:B------:R-:W4:Y:S04]  /*9740*/  LDL.LU R9, [R1+0x1a0] ;  /* 0x0001a00001097983 */ /* 0x000f280000300800 */
[----:B------:R-:W4:Y:S04]  /*9750*/  LDL.LU R12, [R1+0x19c] ;  /* 0x00019c00010c7983 */ /* 0x000f280000300800 */
[----:B------:R-:W4:Y:S04]  /*9760*/  LDL.LU R11, [R1+0x160] ;  /* 0x00016000010b7983 */ /* 0x000f280000300800 */
[----:B------:R-:W4:Y:S04]  /*9770*/  LDL.LU R19, [R1+0x15c] ;  /* 0x00015c0001137983 */ /* 0x000f280000300800 */
[----:B------:R-:W4:Y:S04]  /*9780*/  LDL.LU R24, [R1+0x120] ;  /* 0x0001200001187983 */ /* 0x000f280000300800 */
[----:B------:R-:W4:Y:S04]  /*9790*/  LDL.LU R25, [R1+0x11c] ;  /* 0x00011c0001197983 */ /* 0x000f280000300800 */
[----:B--2---:R0:W-:Y:S04]  /*97a0*/  STS.U16 [R28+UR5+0x3100], R23 ;  /* 0x003100171c007988 */ /* 0x0041e80008000405 */
[----:B------:R-:W-:Y:S01]  /*97b0*/  STS.U16 [R28+UR5+0x3180], R18 ;  /* 0x003180121c007988 */ /* 0x000fe20008000405 */
[----:B0-----:R-:W-:-:S03]  /*97c0*/  LOP3.LUT R23, R2, 0x20, RZ, 0x3c, !PT ;  /* 0x0000002002177812 */ /* 0x001fc600078e3cff */
[----:B------:R-:W2:Y:S04]  /*97d0*/  LDL.LU R2, [R1+0x214] ;  /* 0x0002140001027983 */ /* 0x000ea80000300800 */
[----:B------:R-:W2:Y:S04]  /*97e0*/  LDL.LU R10, [R1+0x8c] ;  /* 0x00008c00010a7983 */ /* 0x000ea80000300800 */
[----:B------:R-:W2:Y:S04]  /*97f0*/  LDL.LU R4, [R1+0x20] ;  /* 0x0000200001047983 */ /* 0x000ea80000300800 */
[----:B---3--:R-:W-:Y:S04]  /*9800*/  STS.U16 [R28+UR5+0x3900], R26 ;  /* 0x0039001a1c007988 */ /* 0x008fe80008000405 */
[----:B------:R-:W3:Y:S04]  /*9810*/  LDL.LU R5, [R1+0x1c] ;  /* 0x00001c0001057983 */ /* 0x000ee80000300800 */
[----:B----4-:R-:W-:Y:S04]  /*9820*/  STS.U16 [R28+UR5+0x3980], R27 ;  /* 0x0039801b1c007988 */ /* 0x010fe80008000405 */
[----:B------:R0:W-:Y:S04]  /*9830*/  STL [R1+0xa58], R28 ;  /* 0x000a581c01007387 */ /* 0x0001e80000100800 */
[----:B0-----:R-:W4:Y:S04]  /*9840*/  LDL.LU R28, [R1+0x210] ;  /* 0x00021000011c7983 */ /* 0x001f280000300800 */
[----:B------:R-:W3:Y:S04]  /*9850*/  LDL.LU R6, [R1+0x244] ;  /* 0x0002440001067983 */ /* 0x000ee80000300800 */
        /* <DEDUP_REMOVED lines=8> */
[----:B------:R0:W-:Y:S04]  /*98e0*/  STS.U16 [R23+UR5+0x200], R20 ;  /* 0x0002001417007988 */ /* 0x0001e80008000405 */
[----:B------:R-:W3:Y:S04]  /*98f0*/  LDL.LU R27, [R1+0x154] ;  /* 0x00015400011b7983 */ /* 0x000ee80000300800 */
[----:B------:R1:W-:Y:S04]  /*9900*/  STS.U16 [R23+UR5+0x280], R22 ;  /* 0x0002801617007988 */ /* 0x0003e80008000405 */
[----:B0-----:R-:W3:Y:S04]  /*9910*/  LDL.LU R20, [R1+0x118] ;  /* 0x0001180001147983 */ /* 0x001ee80000300800 */
[----:B-1----:R-:W3:Y:S04]  /*9920*/  LDL.LU R22, [R1+0xa68] ;  /* 0x000a680001167983 */ /* 0x002ee80000300800 */
[----:B--2---:R-:W-:Y:S04]  /*9930*/  STS.U16 [R23+UR5+0xa00], R2 ;  /* 0x000a000217007988 */ /* 0x004fe80008000405 */
[----:B----4-:R-:W-:Y:S04]  /*9940*/  STS.U16 [R23+UR5+0xa80], R28 ;  /* 0x000a801c17007988 */ /* 0x010fe80008000405 */
[----:B------:R-:W-:Y:S04]  /*9950*/  STS.U16 [R23+UR5+0x1200], R13 ;  /* 0x0012000d17007988 */ /* 0x000fe80008000405 */
[----:B------:R-:W-:Y:S04]  /*9960*/  STS.U16 [R23+UR5+0x1280], R8 ;  /* 0x0012800817007988 */ /* 0x000fe80008000405 */
[----:B------:R-:W-:Y:S04]  /*9970*/  STS.U16 [R23+UR5+0x1a00], R9 ;  /* 0x001a000917007988 */ /* 0x000fe80008000405 */
[----:B------:R-:W-:Y:S04]  /*9980*/  STS.U16 [R23+UR5+0x1a80], R12 ;  /* 0x001a800c17007988 */ /* 0x000fe80008000405 */
[----:B------:R-:W-:Y:S04]  /*9990*/  STS.U16 [R23+UR5+0x2200], R11 ;  /* 0x0022000b17007988 */ /* 0x000fe80008000405 */
[----:B------:R0:W-:Y:S04]  /*99a0*/  STS.U16 [R23+UR5+0x2280], R19 ;  /* 0x0022801317007988 */ /* 0x0001e80008000405 */
[----:B------:R1:W-:Y:S04]  /*99b0*/  STS.U16 [R23+UR5+0x2a00], R24 ;  /* 0x002a001817007988 */ /* 0x0003e80008000405 */
[----:B------:R2:W-:Y:S04]  /*99c0*/  STS.U16 [R23+UR5+0x2a80], R25 ;  /* 0x002a801917007988 */ /* 0x0005e80008000405 */
[----:B0-----:R-:W4:Y:S04]  /*99d0*/  LDL.LU R19, [R1+0x114] ;  /* 0x0001140001137983 */ /* 0x001f280000300800 */
[----:B-1----:R-:W4:Y:S04]  /*99e0*/  LDL.LU R24, [R1+0x88] ;  /* 0x0000880001187983 */ /* 0x002f280000300800 */
[----:B--2---:R-:W2:Y:S01]  /*99f0*/  LDL.LU R25, [R1+0x84] ;  /* 0x0000840001197983 */ /* 0x004ea20000300800 */
[----:B------:R-:W0:Y:S03]  /*9a00*/  S2R R2, SR_TID.X ;  /* 0x0000000000027919 */ /* 0x000e260000002100 */
[----:B------:R-:W-:Y:S04]  /*9a10*/  STL [R1+0xa5c], R23 ;  /* 0x000a5c1701007387 */ /* 0x000fe80000100800 */
[----:B---3--:R1:W-:Y:S04]  /*9a20*/  STS.U16 [R23+UR5+0x3200], R22 ;  /* 0x0032001617007988 */ /* 0x0083e80008000405 */
[----:B------:R-:W-:Y:S04]  /*9a30*/  STS.U16 [R23+UR5+0x3280], R10 ;  /* 0x0032800a17007988 */ /* 0x000fe80008000405 */
[----:B------:R-:W-:Y:S01]  /*9a40*/  STS.U16 [R23+UR5+0x3a00], R4 ;  /* 0x003a000417007988 */ /* 0x000fe20008000405 */
[----:B0-----:R-:W-:-:S05]  /*9a50*/  LOP3.LUT R2, R2, 0x3f, RZ, 0xc0, !PT ;  /* 0x0000003f02027812 */ /* 0x001fca00078ec0ff */
[----:B------:R-:W-:Y:S01]  /*9a60*/  IMAD.SHL.U32 R2, R2, 0x2, RZ ;  /* 0x0000000202027824 */ /* 0x000fe200078e00ff */
[----:B------:R0:W-:Y:S04]  /*9a70*/  STS.U16 [R23+UR5+0x3a80], R5 ;  /* 0x003a800517007988 */ /* 0x0001e80008000405 */
[----:B-1----:R-:W-:-:S05]  /*9a80*/  LOP3.LUT R22, R2, 0x30, RZ, 0x3c, !PT ;  /* 0x0000003002167812 */ /* 0x002fca00078e3cff */
[----:B------:R-:W-:Y:S04]  /*9a90*/  STS.U16 [R22+UR5+0x300], R6 ;  /* 0x0003000616007988 */ /* 0x000fe80008000405 */
[----:B0-----:R-:W3:Y:S04]  /*9aa0*/  LDL.LU R23, [R1+0x23c] ;  /* 0x00023c0001177983 */ /* 0x001ee80000300800 */
[----:B------:R-:W-:Y:S04]  /*9ab0*/  STS.U16 [R22+UR5+0x380], R7 ;  /* 0x0003800716007988 */ /* 0x000fe80008000405 */
[----:B------:R-:W3:Y:S04]  /*9ac0*/  LDL.LU R28, [R1+0x238] ;  /* 0x00023800011c7983 */ /* 0x000ee80000300800 */
        /* <DEDUP_REMOVED lines=12> */
[----:B------:R0:W-:Y:S04]  /*9b90*/  STS.U16 [R22+UR5+0x2300], R26 ;  /* 0x0023001a16007988 */ /* 0x0001e80008000405 */
[----:B------:R-:W3:Y:S04]  /*9ba0*/  LDL.LU R5, [R1+0x150] ;  /* 0x0001500001057983 */ /* 0x000ee80000300800 */
[----:B------:R1:W-:Y:S04]  /*9bb0*/  STS.U16 [R22+UR5+0x2380], R27 ;  /* 0x0023801b16007988 */ /* 0x0003e80008000405 */
[----:B0-----:R-:W3:Y:S04]  /*9bc0*/  LDL.LU R26, [R1+0x14c] ;  /* 0x00014c00011a7983 */ /* 0x001ee80000300800 */
[----:B-1----:R-:W3:Y:S04]  /*9bd0*/  LDL.LU R27, [R1+0x110] ;  /* 0x00011000011b7983 */ /* 0x002ee80000300800 */
[----:B------:R0:W-:Y:S04]  /*9be0*/  STS.U16 [R22+UR5+0x2b00], R20 ;  /* 0x002b001416007988 */ /* 0x0001e80008000405 */
[----:B0-----:R-:W3:Y:S04]  /*9bf0*/  LDL.LU R20, [R1+0xfc] ;  /* 0x0000fc0001147983 */ /* 0x001ee80000300800 */
[----:B----4-:R-:W-:Y:S04]  /*9c00*/  STS.U16 [R22+UR5+0x2b80], R19 ;  /* 0x002b801316007988 */ /* 0x010fe80008000405 */
[----:B------:R-:W-:Y:S04]  /*9c10*/  STS.U16 [R22+UR5+0x3300], R24 ;  /* 0x0033001816007988 */ /* 0x000fe80008000405 */
[----:B--2---:R-:W-:Y:S04]  /*9c20*/  STS.U16 [R22+UR5+0x3380], R25 ;  /* 0x0033801916007988 */ /* 0x004fe80008000405 */
[----:B------:R0:W-:Y:S04]  /*9c30*/  STS.U16 [R22+UR5+0x3b00], R0 ;  /* 0x003b000016007988 */ /* 0x0001e80008000405 */
[----:B0-----:R-:W2:Y:S04]  /*9c40*/  LDL.LU R0, [R1+0xa64] ;  /* 0x000a640001007983 */ /* 0x001ea80000300800 */
        /* <DEDUP_REMOVED lines=10> */
[----:B------:R0:W-:Y:S04]  /*9cf0*/  STS.U16 [R22+UR5+0x3b80], R21 ;  /* 0x003b801516007988 */ /* 0x0001e80008000405 */
[----:B------:R-:W4:Y:S04]  /*9d00*/  LDL.LU R25, [R1+0x148] ;  /* 0x0001480001197983 */ /* 0x000f280000300800 */
[----:B0-----:R-:W4:Y:S01]  /*9d10*/  LDL.LU R21, [R1+0x144] ;  /* 0x0001440001157983 */ /* 0x001f220000300800 */
[----:B------:R-:W-:-:S05]  /*9d20*/  LOP3.LUT R9, R2, 0x40, RZ, 0x3c, !PT ;  /* 0x0000004002097812 */ /* 0x000fca00078e3cff */
[----:B---3--:R-:W-:Y:S04]  /*9d30*/  STS.U16 [R9+UR5+0x400], R23 ;  /* 0x0004001709007988 */ /* 0x008fe80008000405 */
[----:B------:R-:W-:Y:S04]  /*9d40*/  STS.U16 [R9+UR5+0x480], R28 ;  /* 0x0004801c09007988 */ /* 0x000fe80008000405 */
[----:B------:R-:W-:Y:S04]  /*9d50*/  STS.U16 [R9+UR5+0xc00], R13 ;  /* 0x000c000d09007988 */ /* 0x000fe80008000405 */
[----:B------:R-:W-:Y:S04]  /*9d60*/  STS.U16 [R9+UR5+0xc80], R8 ;  /* 0x000c800809007988 */ /* 0x000fe80008000405 */
[----:B------:R-:W-:Y:S04]  /*9d70*/  STS.U16 [R9+UR5+0x1400], R12 ;  /* 0x0014000c09007988 */ /* 0x000fe80008000405 */
[----:B------:R-:W-:Y:S04]  /*9d80*/  STS.U16 [R9+UR5+0x1480], R11 ;  /* 0x0014800b09007988 */ /* 0x000fe80008000405 */
[----:B------:R-:W-:Y:S04]  /*9d90*/  STL [R1+0xa60], R22 ;  /* 0x000a601601007387 */ /* 0x000fe80000100800 */
[----:B------:R-:W-:Y:S04]  /*9da0*/  STS.U16 [R9+UR5+0x1c00], R10 ;  /* 0x001c000a09007988 */ /* 0x000fe80008000405 */
[----:B------:R-:W-:Y:S04]  /*9db0*/  STS.U16 [R9+UR5+0x1c80], R4 ;  /* 0x001c800409007988 */ /* 0x000fe80008000405 */
[----:B------:R-:W-:Y:S04]  /*9dc0*/  STS.U16 [R9+UR5+0x2400], R5 ;  /* 0x0024000509007988 */ /* 0x000fe80008000405 */
[----:B------:R0:W-:Y:S04]  /*9dd0*/  STS.U16 [R9+UR5+0x2480], R26 ;  /* 0x0024801a09007988 */ /* 0x0001e80008000405 */
[----:B------:R1:W-:Y:S04]  /*9de0*/  STS.U16 [R9+UR5+0x2c00], R27 ;  /* 0x002c001b09007988 */ /* 0x0003e80008000405 */
[----:B0-----:R-:W3:Y:S04]  /*9df0*/  LDL.LU R26, [R1+0xf8] ;  /* 0x0000f800011a7983 */ /* 0x001ee80000300800 */
[----:B-1----:R-:W3:Y:S04]  /*9e00*/  LDL.LU R27, [R1+0xf4] ;  /* 0x0000f400011b7983 */ /* 0x002ee80000300800 */
[----:B------:R0:W-:Y:S04]  /*9e10*/  STS.U16 [R9+UR5+0x2c80], R20 ;  /* 0x002c801409007988 */ /* 0x0001e80008000405 */
[----:B0-----:R-:W3:Y:S04]  /*9e20*/  LDL.LU R20, [R1+0x58] ;  /* 0x0000580001147983 */ /* 0x001ee80000300800 */
[----:B--2---:R0:W-:Y:S04]  /*9e30*/  STS.U16 [R9+UR5+0x3400], R0 ;  /* 0x0034000009007988 */ /* 0x0041e80008000405 */
[----:B----4-:R-:W-:Y:S04]  /*9e40*/  STS.U16 [R9+UR5+0x3480], R6 ;  /* 0x0034800609007988 */ /* 0x010fe80008000405 */
[----:B------:R-:W-:Y:S01]  /*9e50*/  STS.U16 [R9+UR5+0x3c00], R7 ;  /* 0x003c000709007988 */ /* 0x000fe20008000405 */
[----:B0-----:R-:W-:-:S03]  /*9e60*/  LOP3.LUT R0, R2, 0x50, RZ, 0x3c, !PT ;  /* 0x0000005002007812 */ /* 0x001fc600078e3cff */
[----:B------:R0:W-:Y:S04]  /*9e70*/  STS.U16 [R9+UR5+0x3c80], R29 ;  /* 0x003c801d09007988 */ /* 0x0001e80008000405 */
[----:B------:R1:W-:Y:S04]  /*9e80*/  STS.U16 [R0+UR5+0x500], R3 ;  /* 0x0005000300007988 */ /* 0x0003e80008000405 */
[----:B0-----:R-:W2:Y:S04]  /*9e90*/  LDL.LU R29, [R1+0x54] ;  /* 0x00005400011d7983 */ /* 0x001ea80000300800 */
[----:B------:R-:W4:Y:S04]  /*9ea0*/  LDL.LU R22, [R1+0x8] ;  /* 0x0000080001167983 */ /* 0x000f280000300800 */
[----:B------:R-:W4:Y:S04]  /*9eb0*/  LDL.LU R23, [R1+0x4] ;  /* 0x0000040001177983 */ /* 0x000f280000300800 */
[----:B------:R-:W4:Y:S04]  /*9ec0*/  LDL.LU R28, [R1+0x22c] ;  /* 0x00022c00011c7983 */ /* 0x000f280000300800 */
[----:B------:R-:W-:Y:S04]  /*9ed0*/  STS.U16 [R0+UR5+0x580], R14 ;  /* 0x0005800e00007988 */ /* 0x000fe80008000405 */
        /* <DEDUP_REMOVED lines=15> */
[----:B------:R0:W-:Y:S04]  /*9fd0*/  STS.U16 [R0+UR5+0x2580], R21 ;  /* 0x0025801500007988 */ /* 0x0001e80008000405 */
[----:B-1----:R-:W4:Y:S04]  /*9fe0*/  LDL.LU R3, [R1+0x13c] ;  /* 0x00013c0001037983 */ /* 0x002f280000300800 */
[----:B0-----:R-:W4:Y:S01]  /*9ff0*/  LDL.LU R21, [R1+0xf0] ;  /* 0x0000f00001157983 */ /* 0x001f220000300800 */
[----:B------:R-:W-:-:S03]  /*a000*/  LOP3.LUT R8, R2, 0x60, RZ, 0x3c, !PT ;  /* 0x0000006002087812 */ /* 0x000fc600078e3cff */
[----:B------:R-:W4:Y:S04]  /*a010*/  LDL.LU R14, [R1+0x3c] ;  /* 0x00003c00010e7983 */ /* 0x000f280000300800 */
[----:B---3--:R-:W-:Y:S04]  /*a020*/  STS.U16 [R0+UR5+0x2d00], R26 ;  /* 0x002d001a00007988 */ /* 0x008fe80008000405 */
[----:B------:R0:W-:Y:S04]  /*a030*/  STS.U16 [R0+UR5+0x2d80], R27 ;  /* 0x002d801b00007988 */ /* 0x0001e80008000405 */
[----:B0-----:R-:W3:Y:S04]  /*a040*/  LDL.LU R27, [R1] ;  /* 0x00000000011b7983 */ /* 0x001ee80000300800 */
        /* <DEDUP_REMOVED lines=10> */
[----:B0-----:R-:W3:Y:S04]  /*a0f0*/  LDL.LU R20, [R1+0x138] ;  /* 0x0001380001147983 */ /* 0x001ee80000300800 */
[----:B--2---:R0:W-:Y:S04]  /*a100*/  STS.U16 [R0+UR5+0x3580], R29 ;  /* 0x0035801d00007988 */ /* 0x0041e80008000405 */
[----:B----4-:R1:W-:Y:S04]  /*a110*/  STS.U16 [R0+UR5+0x3d00], R22 ;  /* 0x003d001600007988 */ /* 0x0103e80008000405 */
[----:B------:R2:W-:Y:S04]  /*a120*/  STS.U16 [R0+UR5+0x3d80], R23 ;  /* 0x003d801700007988 */ /* 0x0005e80008000405 */
[----:B0-----:R-:W4:Y:S04]  /*a130*/  LDL.LU R29, [R1+0x134] ;  /* 0x00013400011d7983 */ /* 0x001f280000300800 */
[----:B-1----:R-:W4:Y:S04]  /*a140*/  LDL.LU R22, [R1+0xa60] ;  /* 0x000a600001167983 */ /* 0x002f280000300800 */
[----:B--2---:R-:W2:Y:S04]  /*a150*/  LDL.LU R23, [R1+0xa5c] ;  /* 0x000a5c0001177983 */ /* 0x004ea80000300800 */
[----:B------:R0:W-:Y:S04]  /*a160*/  STS.U16 [R8+UR5+0x600], R28 ;  /* 0x0006001c08007988 */ /* 0x0001e80008000405 */
[----:B------:R1:W-:Y:S04]  /*a170*/  STS.U16 [R8+UR5+0x680], R13 ;  /* 0x0006800d08007988 */ /* 0x0003e80008000405 */
[----:B------:R1:W-:Y:S04]  /*a180*/  STS.U16 [R8+UR5+0xe00], R12 ;  /* 0x000e000c08007988 */ /* 0x0003e80008000405 */
[----:B0-----:R-:W2:Y:S04]  /*a190*/  LDL.LU R28, [R1+0xa58] ;  /* 0x000a5800011c7983 */ /* 0x001ea80000300800 */
[----:B-1----:R-:W2:Y:S04]  /*a1a0*/  LDL.LU R13, [R1+0xa54] ;  /* 0x000a5400010d7983 */ /* 0x002ea80000300800 */
[----:B------:R-:W2:Y:S04]  /*a1b0*/  LDL.LU R12, [R1+0xa50] ;  /* 0x000a5000010c7983 */ /* 0x000ea80000300800 */
        /* <DEDUP_REMOVED lines=14> */
[----:B0-----:R-:W2:Y:S04]  /*a2a0*/  LDL.LU R3, [R1+0xa34] ;  /* 0x000a340001037983 */ /* 0x001ea80000300800 */
[----:B-1----:R-:W2:Y:S04]  /*a2b0*/  LDL.LU R21, [R1+0xa30] ;  /* 0x000a300001157983 */ /* 0x002ea80000300800 */
[----:B---3--:R0:W-:Y:S02]  /*a2c0*/  STS.U16 [R8+UR5+0x2e80], R2 ;  /* 0x002e800208007988 */ /* 0x0081e40008000405 */
[----:B0-----:R-:W0:Y:S02]  /*a2d0*/  S2R R2, SR_TID.X ;  /* 0x0000000000027919 */ /* 0x001e240000002100 */
[----:B0-----:R-:W-:-:S05]  /*a2e0*/  LOP3.LUT R2, R2, 0x3f, RZ, 0xc0, !PT ;  /* 0x0000003f02027812 */ /* 0x001fca00078ec0ff */
[----:B------:R-:W-:Y:S01]  /*a2f0*/  IMAD.SHL.U32 R2, R2, 0x2, RZ ;  /* 0x0000000202027824 */ /* 0x000fe200078e00ff */
[----:B--2---:R0:W-:Y:S04]  /*a300*/  STS.U16 [R8+UR5+0x3600], R21 ;  /* 0x0036001508007988 */ /* 0x0041e80008000405 */
[----:B------:R1:W-:Y:S04]  /*a310*/  STS.U16 [R8+UR5+0x3680], R14 ;  /* 0x0036800e08007988 */ /* 0x0003e80008000405 */
[----:B------:R2:W-:Y:S01]  /*a320*/  STS.U16 [R8+UR5+0x3e00], R27 ;  /* 0x003e001b08007988 */ /* 0x0005e20008000405 */
[----:B0-----:R-:W-:-:S03]  /*a330*/  LOP3.LUT R21, R2, 0x70, RZ, 0x3c, !PT ;  /* 0x0000007002157812 */ /* 0x001fc600078e3cff */
[----:B------:R-:W3:Y:S04]  /*a340*/  LDL.LU R2, [R1+0xd8] ;  /* 0x0000d80001027983 */ /* 0x000ee80000300800 */
[----:B-1----:R-:W3:Y:S04]  /*a350*/  LDL.LU R14, [R1+0xa2c] ;  /* 0x000a2c00010e7983 */ /* 0x002ee80000300800 */
[----:B--2---:R-:W2:Y:S04]  /*a360*/  LDL.LU R27, [R1+0xa28] ;  /* 0x000a2800011b7983 */ /* 0x004ea80000300800 */
[----:B--2---:R0:W-:Y:S04]  /*a370*/  STS.U16 [R8+UR5+0x3e80], R27 ;  /* 0x003e801b08007988 */ /* 0x0041e80008000405 */
[----:B------:R1:W-:Y:S04]  /*a380*/  STS.U16 [R21+UR5+0x700], R15 ;  /* 0x0007000f15007988 */ /* 0x0003e80008000405 */
[----:B------:R2:W-:Y:S04]  /*a390*/  STS.U16 [R21+UR5+0x780], R16 ;  /* 0x0007801015007988 */ /* 0x0005e80008000405 */
[----:B0-----:R-:W3:Y:S04]  /*a3a0*/  LDL.LU R27, [R1+0xd4] ;  /* 0x0000d400011b7983 */ /* 0x001ee80000300800 */
[----:B-1----:R-:W3:Y:S04]  /*a3b0*/  LDL.LU R15, [R1+0xa24] ;  /* 0x000a2400010f7983 */ /* 0x002ee80000300800 */
[----:B--2---:R-:W2:Y:S04]  /*a3c0*/  LDL.LU R16, [R1+0xa20] ;  /* 0x000a200001107983 */ /* 0x004ea80000300800 */
[----:B------:R0:W-:Y:S04]  /*a3d0*/  STS.U16 [R21+UR5+0xf00], R17 ;  /* 0x000f001115007988 */ /* 0x0001e80008000405 */
[----:B------:R1:W-:Y:S04]  /*a3e0*/  STS.U16 [R21+UR5+0xf80], R18 ;  /* 0x000f801215007988 */ /* 0x0003e80008000405 */
[----:B------:R4:W-:Y:S04]  /*a3f0*/  STS.U16 [R21+UR5+0x1700], R19 ;  /* 0x0017001315007988 */ /* 0x0009e80008000405 */
[----:B0-----:R-:W2:Y:S04]  /*a400*/  LDL.LU R17, [R1+0xa1c] ;  /* 0x000a1c0001117983 */ /* 0x001ea80000300800 */
[----:B-1----:R-:W2:Y:S04]  /*a410*/  LDL.LU R18, [R1+0xa18] ;  /* 0x000a180001127983 */ /* 0x002ea80000300800 */
[----:B----4-:R-:W4:Y:S04]  /*a420*/  LDL.LU R19, [R1+0xa14] ;  /* 0x000a140001137983 */ /* 0x010f280000300800 */
        /* <DEDUP_REMOVED lines=14> */
[----:B------:R-:W-:Y:S04]  /*a510*/  STS.U16 [R21+UR5+0x2f80], R27 ;  /* 0x002f801b15007988 */ /* 0x000fe80008000405 */
[----:B--2---:R-:W-:Y:S04]  /*a520*/  STS.U16 [R21+UR5+0x3700], R29 ;  /* 0x0037001d15007988 */ /* 0x004fe80008000405 */
[----:B------:R0:W-:Y:S04]  /*a530*/  STS.U16 [R21+UR5+0x3780], R20 ;  /* 0x0037801415007988 */ /* 0x0001e80008000405 */
[----:B0-----:R-:W2:Y:S04]  /*a540*/  LDL R20, [R1+0x10c] ;  /* 0x00010c0001147983 */ /* 0x001ea80000100800 */
[----:B------:R-:W-:Y:S04]  /*a550*/  STS.U16 [R21+UR5+0x3f00], R26 ;  /* 0x003f001a15007988 */ /* 0x000fe80008000405 */
[----:B------:R-:W-:Y:S04]  /*a560*/  STS.U16 [R21+UR5+0x3f80], R25 ;  /* 0x003f801915007988 */ /* 0x000fe80008000405 */
[----:B------:R-:W-:Y:S04]  /*a570*/  STS.U16 [R2+UR5+0x4000], R24 ;  /* 0x0040001802007988 */ /* 0x000fe80008000405 */
[----:B------:R-:W-:Y:S04]  /*a580*/  STS.U16 [R2+UR5+0x4400], R7 ;  /* 0x0044000702007988 */ /* 0x000fe80008000405 */
[----:B----4-:R-:W-:Y:S04]  /*a590*/  STS.U16 [R28+UR5+0x4080], R19 ;  /* 0x004080131c007988 */ /* 0x010fe80008000405 */
        /* <DEDUP_REMOVED lines=8> */
[----:B------:R0:W-:Y:S04]  /*a620*/  STS.U16 [R0+UR5+0x4680], R11 ;  /* 0x0046800b00007988 */ /* 0x0001e80008000405 */
[----:B0-----:R-:W3:Y:S01]  /*a630*/  LDL R0, [R1+0x6f8] ;  /* 0x0006f80001007983 */ /* 0x001ee20000100800 */
[----:B------:R-:W0:Y:S03]  /*a640*/  S2R R23, SR_TID.X ;  /* 0x0000000000177919 */ /* 0x000e260000002100 */
[----:B------:R-:W-:Y:S04]  /*a650*/  STS.U16 [R8+UR5+0x4300], R14 ;  /* 0x0043000e08007988 */ /* 0x000fe80008000405 */
[----:B------:R0:W-:Y:S04]  /*a660*/  STS.U16 [R8+UR5+0x4700], R12 ;  /* 0x0047000c08007988 */ /* 0x0001e80008000405 */
[----:B------:R-:W-:Y:S04]  /*a670*/  STS.U16 [R21+UR5+0x4380], R3 ;  /* 0x0043800315007988 */ /* 0x000fe80008000405 */
[----:B------:R-:W-:Y:S01]  /*a680*/  STS.U16 [R21+UR5+0x4780], R13 ;  /* 0x0047800d15007988 */ /* 0x000fe20008000405 */
[----:B------:R-:W-:Y:S01]  /*a690*/  BAR.SYNC.DEFER_BLOCKING 0x0 ;  /* 0x0000000000007b1d */ /* 0x000fe20000010000 */
[C---:B0-----:R-:W-:Y:S01]  /*a6a0*/  LOP3.LUT R8, R23.reuse, 0x7, RZ, 0xc0, !PT ;  /* 0x0000000717087812 */ /* 0x041fe200078ec0ff */
[----:B------:R-:W-:-:S04]  /*a6b0*/  IMAD.SHL.U32 R9, R23, 0x2, RZ ;  /* 0x0000000217097824 */ /* 0x000fc800078e00ff */
[----:B------:R-:W-:-:S05]  /*a6c0*/  IMAD R8, R8, 0x90, RZ ;  /* 0x0000009008087824 */ /* 0x000fca00078e02ff */
[----:B------:R-:W-:-:S05]  /*a6d0*/  LOP3.LUT R8, R8, 0x30, R9, 0x78, !PT ;  /* 0x0000003008087812 */ /* 0x000fca00078e7809 */
[----:B------:R-:W0:Y:S04]  /*a6e0*/  LDSM.16.M88.4 R24, [R8+UR5+0x4000] ;  /* 0x004000050818783b */ /* 0x000e280008000200 */
[----:B------:R-:W1:Y:S04]  /*a6f0*/  LDSM.16.M88.4 R4, [R8+UR5+0x4400] ;  /* 0x004400050804783b */ /* 0x000e680008000200 */
[----:B0-----:R-:W-:Y:S04]  /*a700*/  STL [R1+0x994], R26 ;  /* 0x0009941a01007387 */ /* 0x001fe80000100800 */
[----:B------:R-:W-:Y:S04]  /*a710*/  STL [R1+0x990], R27 ;  /* 0x0009901b01007387 */ /* 0x000fe80000100800 */
[----:B-1----:R-:W-:Y:S04]  /*a720*/  STL [R1+0x9cc], R6 ;  /* 0x0009cc0601007387 */ /* 0x002fe80000100800 */
[----:B------:R-:W-:Y:S04]  /*a730*/  STL [R1+0x9c8], R7 ;  /* 0x0009c80701007387 */ /* 0x000fe80000100800 */
[----:B--2---:R-:W0:Y:S04]  /*a740*/  LDSM.16.MT88.4 R8, [R20+UR5+0x80] ;  /* 0x000080051408783b */ /* 0x004e280008004200 */
[----:B------:R-:W-:Y:S04]  /*a750*/  LDSM.16.MT88.4 R16, [R20+UR5] ;  /* 0x000000051410783b */ /* 0x000fe80008004200 */
[----:B0-----:R-:W-:Y:S04]  /*a760*/  STL.64 [R1+0x9f8], R10 ;  /* 0x0009f80a01007387 */ /* 0x001fe80000100a00 */
[----:B------:R-:W-:Y:S04]  /*a770*/  STL.64 [R1+0x9f0], R8 ;  /* 0x0009f00801007387 */ /* 0x000fe80000100a00 */
[----:B---3--:R-:W0:Y:S04]  /*a780*/  LDSM.16.MT88.4 R12, [R0+UR5] ;  /* 0x00000005000c783b */ /* 0x008e280008004200 */
[----:B------:R-:W1:Y:S04]  /*a790*/  LDSM.16.MT88.4 R8, [R0+UR5+0x80] ;  /* 0x000080050008783b */ /* 0x000e680008004200 */
[----:B0-----:R-:W-:Y:S04]  /*a7a0*/  STL [R1+0x9dc], R12 ;  /* 0x0009dc0c01007387 */ /* 0x001fe80000100800 */
[----:B------:R-:W-:Y:S01]  /*a7b0*/  STL [R1+0x9d8], R13 ;  /* 0x0009d80d01007387 */ /* 0x000fe20000100800 */
[----:B-1----:R-:W-:-:S03]  /*a7c0*/  IMAD.MOV.U32 R6, RZ, RZ, R9 ;  /* 0x000000ffff067224 */ /* 0x002fc600078e0009 */
[----:B------:R-:W-:Y:S01]  /*a7d0*/  STL [R1+0x9d4], R14 ;  /* 0x0009d40e01007387 */ /* 0x000fe20000100800 */
[----:B------:R-:W-:-:S03]  /*a7e0*/  IMAD.MOV.U32 R7, RZ, RZ, R10 ;  /* 0x000000ffff077224 */ /* 0x000fc600078e000a */
[----:B------:R-:W-:Y:S04]  /*a7f0*/  STL [R1+0x9d0], R15 ;  /* 0x0009d00f01007387 */ /* 0x000fe80000100800 */
[----:B------:R-:W-:Y:S04]  /*a800*/  STL [R1], R8 ;  /* 0x0000000801007387 */ /* 0x000fe80000100800 */
[----:B------:R-:W-:Y:S04]  /*a810*/  STL [R1+0xc], R11 ;  /* 0x00000c0b01007387 */ /* 0x000fe80000100800 */
[----:B------:R-:W0:Y:S02]  /*a820*/  LDSM.16.MT88.4 R8, [R20+UR5+0x1000] ;  /* 0x001000051408783b */ /* 0x000e240008004200 */
[----:B0-----:R-:W-:-:S02]  /*a830*/  IMAD.MOV.U32 R12, RZ, RZ, R8 ;  /* 0x000000ffff0c7224 */ /* 0x001fc400078e0008 */
[----:B------:R-:W-:Y:S02]  /*a840*/  IMAD.MOV.U32 R13, RZ, RZ, R9 ;  /* 0x000000ffff0d7224 */ /* 0x000fe400078e0009 */
[----:B------:R-:W-:Y:S02]  /*a850*/  IMAD.MOV.U32 R14, RZ, RZ, R10 ;  /* 0x000000ffff0e7224 */ /* 0x000fe400078e000a */
[----:B------:R-:W-:Y:S02]  /*a860*/  IMAD.MOV.U32 R15, RZ, RZ, R11 ;  /* 0x000000ffff0f7224 */ /* 0x000fe400078e000b */
[----:B------:R-:W0:Y:S04]  /*a870*/  LDSM.16.MT88.4 R8, [R20+UR5+0x1080] ;  /* 0x001080051408783b */ /* 0x000e280008004200 */
[----:B------:R-:W-:Y:S04]  /*a880*/  STL.64 [R1+0x9e8], R14 ;  /* 0x0009e80e01007387 */ /* 0x000fe80000100a00 */
[----:B------:R1:W-:Y:S04]  /*a890*/  STL.64 [R1+0x9e0], R12 ;  /* 0x0009e00c01007387 */ /* 0x0003e80000100a00 */
[----:B------:R-:W2:Y:S01]  /*a8a0*/  LDSM.16.MT88.4 R20, [R0+UR5+0x1000] ;  /* 0x001000050014783b */ /* 0x000ea20008004200 */
[----:B0-----:R-:W-:-:S03]  /*a8b0*/  IMAD.MOV.U32 R29, RZ, RZ, R10 ;  /* 0x000000ffff1d7224 */ /* 0x001fc600078e000a */
[----:B------:R-:W-:Y:S01]  /*a8c0*/  STL.64 [R1+0x20], R8 ;  /* 0x0000200801007387 */ /* 0x000fe20000100a00 */
[----:B------:R-:W-:-:S03]  /*a8d0*/  IMAD.MOV.U32 R28, RZ, RZ, R11 ;  /* 0x000000ffff1c7224 */ /* 0x000fc600078e000b */
[----:B------:R-:W0:Y:S04]  /*a8e0*/  LDSM.16.MT88.4 R8, [R0+UR5+0x1080] ;  /* 0x001080050008783b */ /* 0x000e280008004200 */
[----:B-1----:R-:W3:Y:S04]  /*a8f0*/  LDL.LU.64 R12, [R1+0xb0] ;  /* 0x0000b000010c7983 */ /* 0x002ee80000300a00 */
[----:B------:R-:W3:Y:S04]  /*a900*/  LDL.LU.64 R14, [R1+0xb8] ;  /* 0x0000b800010e7983 */ /* 0x000ee80000300a00 */
[----:B------:R-:W-:Y:S04]  /*a910*/  STL [R1+0x99c], R28 ;  /* 0x00099c1c01007387 */ /* 0x000fe80000100800 */
[----:B------:R-:W-:Y:S04]  /*a920*/  STL [R1+0x998], R29 ;  /* 0x0009981d01007387 */ /* 0x000fe80000100800 */
[----:B--2---:R-:W-:Y:S04]  /*a930*/  STL.64 [R1+0x10], R20 ;  /* 0x0000101401007387 */ /* 0x004fe80000100a00 */
[----:B------:R-:W-:Y:S01]  /*a940*/  STL.64 [R1+0x18], R22 ;  /* 0x0000181601007387 */ /* 0x000fe20000100a00 */
[----:B0-----:R-:W-:-:S03]  /*a950*/  IMAD.MOV.U32 R3, RZ, RZ, R9 ;  /* 0x000000ffff037224 */ /* 0x001fc600078e0009 */
[----:B------:R0:W-:Y:S01]  /*a960*/  STL [R1+0x80], R8 ;  /* 0x0000800801007387 */ /* 0x0001e20000100800 */
[----:B------:R-:W-:Y:S02]  /*a970*/  IMAD.MOV.U32 R2, RZ, RZ, R10 ;  /* 0x000000ffff027224 */ /* 0x000fe400078e000a */
[----:B------:R-:W-:Y:S01]  /*a980*/  IMAD.MOV.U32 R0, RZ, RZ, R11 ;  /* 0x000000ffff007224 */ /* 0x000fe200078e000b */
[----:B0-----:R-:W2:Y:S04]  /*a990*/  LDL.LU.64 R8, [R1+0xa0] ;  /* 0x0000a00001087983 */ /* 0x001ea80000300a00 */
[----:B------:R-:W2:Y:S04]  /*a9a0*/  LDL.LU.64 R10, [R1+0xa8] ;  /* 0x0000a800010a7983 */ /* 0x000ea80000300a00 */
[----:B------:R-:W4:Y:S04]  /*a9b0*/  LDL.LU.64 R20, [R1+0x90] ;  /* 0x0000900001147983 */ /* 0x000f280000300a00 */
[----:B------:R-:W4:Y:S04]  /*a9c0*/  LDL.LU.64 R22, [R1+0x98] ;  /* 0x0000980001167983 */ /* 0x000f280000300a00 */
[----:B------:R0:W-:Y:S04]  /*a9d0*/  STL [R1+0x938], R0 ;  /* 0x0009380001007387 */ /* 0x0001e80000100800 */
[----:B0-----:R-:W4:Y:S04]  /*a9e0*/  LDL R0, [R1+0x10c] ;  /* 0x00010c0001007983 */ /* 0x001f280000100800 */
[----:B------:R-:W-:Y:S04]  /*a9f0*/  STL [R1+0x934], R3 ;  /* 0x0009340301007387 */ /* 0x000fe80000100800 */
[----:B------:R-:W-:Y:S01]  /*aa00*/  STL [R1+0x930], R2 ;  /* 0x0009300201007387 */ /* 0x000fe20000100800 */
[----:B---3--:R-:W-:-:S15]  /*aa10*/  HMMA.16816.F32 R12, R16, R24, R12 ;  /* 0x00000018100c723c */ /* 0x008fde000000180c */
[----:B------:R-:W-:-:S04]  /*aa20*/  NOP ;  /* 0x0000000000007918 */ /* 0x000fc80000000000 */
[----:B------:R-:W-:Y:S02]  /*aa30*/  IMAD.MOV.U32 R29, RZ, RZ, R13 ;  /* 0x000000ffff1d7224 */ /* 0x000fe400078e000d */
[----:B------:R-:W-:Y:S02]  /*aa40*/  IMAD.MOV.U32 R26, RZ, RZ, R14 ;  /* 0x000000ffff1a7224 */ /* 0x000fe400078e000e */
[----:B------:R-:W-:Y:S02]  /*aa50*/  IMAD.MOV.U32 R28, RZ, RZ, R12 ;  /* 0x000000ffff1c7224 */ /* 0x000fe400078e000c */
[----:B------:R-:W-:Y:S01]  /*aa60*/  IMAD.MOV.U32 R27, RZ, RZ, R15 ;  /* 0x000000ffff1b7224 */ /* 0x000fe200078e000f */
[----:B------:R-:W3:Y:S04]  /*aa70*/  LDL.LU.64 R12, [R1+0x60] ;  /* 0x00006000010c7983 */ /* 0x000ee80000300a00 */
[----:B------:R-:W3:Y:S01]  /*aa80*/  LDL.LU.64 R14, [R1+0x68] ;  /* 0x00006800010e7983 */ /* 0x000ee20000300a00 */
[----:B--2---:R-:W-:Y:S03]  /*aa90*/  HMMA.16816.F32 R8, R16, R4, R8 ;  /* 0x000000041008723c */ /* 0x004fe60000001808 */
[----:B------:R-:W-:Y:S04]  /*aaa0*/  STL [R1+0x9a4], R29 ;  /* 0x0009a41d01007387 */ /* 0x000fe80000100800 */
[----:B------:R-:W-:-:S12]  /*aab0*/  STL [R1+0x9a0], R26 ;  /* 0x0009a01a01007387 */ /* 0x000fd80000100800 */
[----:B------:R-:W-:Y:S01]  /*aac0*/  STL [R1+0xb0], R8 ;  /* 0x0000b00801007387 */ /* 0x000fe20000100800 */
[----:B------:R-:W-:Y:S02]  /*aad0*/  IMAD.MOV.U32 R17, RZ, RZ, R11 ;  /* 0x000000ffff117224 */ /* 0x000fe400078e000b */
[----:B------:R-:W-:Y:S01]  /*aae0*/  IMAD.MOV.U32 R16, RZ, RZ, R9 ;  /* 0x000000ffff107224 */ /* 0x000fe200078e0009 */
[----:B------:R0:W-:Y:S04]  /*aaf0*/  STL [R1+0xb8], R10 ;  /* 0x0000b80a01007387 */ /* 0x0001e80000100800 */
[----:B0-----:R-:W4:Y:S04]  /*ab00*/  LDL.LU.64 R10, [R1+0x9f8] ;  /* 0x0009f800010a7983 */ /* 0x001f280000300a00 */
[----:B------:R-:W4:Y:S02]  /*ab10*/  LDL.LU.64 R8, [R1+0x9f0] ;  /* 0x0009f00001087983 */ /* 0x000f240000300a00 */
[C---:B----4-:R-:W-:Y:S08]  /*ab20*/  HMMA.16816.F32 R20, R8.reuse, R24, R20 ;  /* 0x000000180814723c */ /* 0x050ff00000001814 */
[----:B---3--:R-:W-:Y:S11]  /*ab30*/  HMMA.16816.F32 R8, R8, R4, R12 ;  /* 0x000000040808723c */ /* 0x008ff6000000180c */
[----:B------:R-:W-:-:S02]  /*ab40*/  IMAD.MOV.U32 R19, RZ, RZ, R22 ;  /* 0x000000ffff137224 */ /* 0x000fc400078e0016 */
[----:B------:R-:W-:Y:S02]  /*ab50*/  IMAD.MOV.U32 R18, RZ, RZ, R23 ;  /* 0x000000ffff127224 */ /* 0x000fe400078e0017 */
[----:B------:R-:W-:-:S03]  /*ab60*/  IMAD.MOV.U32 R29, RZ, RZ, R20 ;  /* 0x000000ffff1d7224 */ /* 0x000fc600078e0014 */
[----:B------:R-:W-:Y:S01]  /*ab70*/  STL.64 [R1+0x9c0], R18 ;  /* 0x0009c01201007387 */ /* 0x000fe20000100a00 */
[----:B------:R-:W-:-:S03]  /*ab80*/  IMAD.MOV.U32 R26, RZ, RZ, R21 ;  /* 0x000000ffff1a7224 */ /* 0x000fc600078e0015 */
[----:B------:R0:W-:Y:S04]  /*ab90*/  STL.64 [R1+0x9b8], R16 ;  /* 0x0009b81001007387 */ /* 0x0001e80000100a00 */
[----:B0-----:R-:W2:Y:S04]  /*aba0*/  LDL.LU.64 R16, [R1+0x70] ;  /* 0x0000700001107983 */ /* 0x001ea80000300a00 */
[----:B------:R-:W2:Y:S04]  /*abb0*/  LDL.LU.64 R18, [R1+0x78] ;  /* 0x0000780001127983 */ /* 0x000ea80000300a00 */
[----:B------:R-:W3:Y:S04]  /*abc0*/  LDL.LU.64 R20, [R1+0x40] ;  /* 0x0000400001147983 */ /* 0x000ee80000300a00 */
[----:B------:R-:W3:Y:S04]  /*abd0*/  LDL.LU.64 R22, [R1+0x48] ;  /* 0x0000480001167983 */ /* 0x000ee80000300a00 */
[----:B------:R-:W4:Y:S04]  /*abe0*/  LDL.LU.64 R14, [R1+0x9e8] ;  /* 0x0009e800010e7983 */ /* 0x000f280000300a00 */
[----:B------:R-:W2:Y:S04]  /*abf0*/  LDL.LU.64 R12, [R1+0x9e0] ;  /* 0x0009e000010c7983 */ /* 0x000ea80000300a00 */
[----:B------:R4:W-:Y:S04]  /*ac00*/  STL.64 [R1+0x948], R10 ;  /* 0x0009480a01007387 */ /* 0x0009e80000100a00 */
[----:B------:R2:W-:Y:S01]  /*ac10*/  STL.64 [R1+0x940], R8 ;  /* 0x0009400801007387 */ /* 0x0005e20000100a00 */
[----:B----4-:R-:W-:-:S02]  /*ac20*/  IMAD.MOV.U32 R10, RZ, RZ, R14 ;  /* 0x000000ffff0a7224 */ /* 0x010fc400078e000e */
[----:B--2---:R-:W-:Y:S02]  /*ac30*/  IMAD.MOV.U32 R8, RZ, RZ, R12 ;  /* 0x000000ffff087224 */ /* 0x004fe400078e000c */
[----:B------:R-:W2:Y:S01]  /*ac40*/  LDL.LU R12, [R1+0x9dc] ;  /* 0x0009dc00010c7983 */ /* 0x000ea20000300800 */
[----:B------:R-:W-:Y:S02]  /*ac50*/  IMAD.MOV.U32 R9, RZ, RZ, R13 ;  /* 0x000000ffff097224 */ /* 0x000fe400078e000d */
[----:B------:R-:W-:Y:S01]  /*ac60*/  IMAD.MOV.U32 R11, RZ, RZ, R15 ;  /* 0x000000ffff0b7224 */ /* 0x000fe200078e000f */
[----:B------:R-:W2:Y:S04]  /*ac70*/  LDL.LU R13, [R1+0x9d8] ;  /* 0x0009d800010d7983 */ /* 0x000ea80000300800 */
[----:B------:R-:W2:Y:S04]  /*ac80*/  LDL.LU R14, [R1+0x9d4] ;  /* 0x0009d400010e7983 */ /* 0x000ea80000300800 */
[----:B------:R-:W2:Y:S04]  /*ac90*/  LDL.LU R15, [R1+0x9d0] ;  /* 0x0009d000010f7983 */ /* 0x000ea80000300800 */
[----:B------:R0:W-:Y:S04]  /*aca0*/  STL.64 [R1+0x968], R10 ;  /* 0x0009680a01007387 */ /* 0x0001e80000100a00 */
[----:B------:R1:W-:Y:S01]  /*acb0*/  STL.64 [R1+0x960], R8 ;  /* 0x0009600801007387 */ /* 0x0003e20000100a00 */
[----:B0-----:R-:W-:-:S03]  /*acc0*/  IMAD.MOV.U32 R10, RZ, RZ, R7 ;  /* 0x000000ffff0a7224 */ /* 0x001fc600078e0007 */
[----:B-1----:R-:W4:Y:S01]  /*acd0*/  LDL.LU R8, [R1] ;  /* 0x0000000001087983 */ /* 0x002f220000300800 */
[----:B------:R-:W-:-:S03]  /*ace0*/  IMAD.MOV.U32 R9, RZ, RZ, R6 ;  /* 0x000000ffff097224 */ /* 0x000fc600078e0006 */
[----:B------:R-:W4:Y:S04]  /*acf0*/  LDL.LU R6, [R1+0x9cc] ;  /* 0x0009cc0001067983 */ /* 0x000f280000300800 */
[----:B------:R-:W4:Y:S04]  /*ad00*/  LDL.LU R7, [R1+0x9c8] ;  /* 0x0009c80001077983 */ /* 0x000f280000300800 */
[----:B------:R-:W4:Y:S01]  /*ad10*/  LDL.LU R11, [R1+0xc] ;  /* 0x00000c00010b7983 */ /* 0x000f220000300800 */
[C---:B--2---:R-:W-:Y:S08]  /*ad20*/  HMMA.16816.F32 R16, R12.reuse, R24, R16 ;  /* 0x000000180c10723c */ /* 0x044ff00000001810 */
[----:B---3--:R-:W-:Y:S11]  /*ad30*/  HMMA.16816.F32 R12, R12, R4, R20 ;  /* 0x000000040c0c723c */ /* 0x008ff60000001814 */
[----:B------:R-:W-:Y:S04]  /*ad40*/  STL.64 [R1+0x90], R16 ;  /* 0x0000901001007387 */ /* 0x000fe80000100a00 */
[----:B------:R0:W-:Y:S04]  /*ad50*/  STL.64 [R1+0x98], R18 ;  /* 0x0000981201007387 */ /* 0x0001e80000100a00 */
[----:B0-----:R-:W2:Y:S04]  /*ad60*/  LDL.LU.64 R18, [R1+0x9c0] ;  /* 0x0009c00001127983 */ /* 0x001ea80000300a00 */
[----:B------:R-:W3:Y:S04]  /*ad70*/  LDL.LU.64 R16, [R1+0x9b8] ;  /* 0x0009b80001107983 */ /* 0x000ee80000300a00 */
[----:B------:R-:W2:Y:S04]  /*ad80*/  LDL.LU.64 R22, [R1+0x9b0] ;  /* 0x0009b00001167983 */ /* 0x000ea80000300a00 */
[----:B------:R-:W2:Y:S04]  /*ad90*/  LDL.LU.64 R20, [R1+0x9a8] ;  /* 0x0009a80001147983 */ /* 0x000ea80000300a00 */
[----:B----4-:R-:W-:Y:S04]  /*ada0*/  STL.64 [R1+0x988], R6 ;  /* 0x0009880601007387 */ /* 0x010fe80000100a00 */
[----:B------:R-:W-:Y:S04]  /*adb0*/  STL.64 [R1+0x980], R4 ;  /* 0x0009800401007387 */ /* 0x000fe80000100a00 */
[----:B------:R-:W0:Y:S04]  /*adc0*/  LDSM.16.MT88.4 R4, [R0+UR5+0x2000] ;  /* 0x002000050004783b */ /* 0x000e280008004200 */
[----:B------:R-:W-:Y:S04]  /*add0*/  STL.64 [R1+0x958], R14 ;  /* 0x0009580e01007387 */ /* 0x000fe80000100a00 */
[----:B------:R1:W-:Y:S01]  /*ade0*/  STL.64 [R1+0x950], R12 ;  /* 0x0009500c01007387 */ /* 0x0003e20000100a00 */
[----:B--2---:R-:W-:-:S15]  /*adf0*/  HMMA.16816.F32 R20, R8, R24, R20 ;  /* 0x000000180814723c */ /* 0x004fde0000001814 */
[----:B------:R-:W-:-:S04]  /*ae00*/  NOP ;  /* 0x0000000000007918 */ /* 0x000fc80000000000 */
[----:B------:R-:W-:Y:S04]  /*ae10*/  STL.64 [R1+0xd8], R22 ;  /* 0x0000d81601007387 */ /* 0x000fe80000100a00 */
[----:B------:R-:W2:Y:S04]  /*ae20*/  LDL R25, [R1+0x6f8] ;  /* 0x0006f80001197983 */ /* 0x000ea80000100800 */
[----:B-1----:R-:W4:Y:S04]  /*ae30*/  LDL.LU R12, [R1+0xb0] ;  /* 0x0000b000010c7983 */ /* 0x002f280000300800 */
[----:B0-----:R-:W-:Y:S04]  /*ae40*/  STL.64 [R1+0x60], R4 ;  /* 0x0000600401007387 */ /* 0x001fe80000100a00 */
[----:B------:R-:W-:Y:S04]  /*ae50*/  STL.64 [R1+0x68], R6 ;  /* 0x0000680601007387 */ /* 0x000fe80000100a00 */
[----:B------:R-:W2:Y:S01]  /*ae60*/  LDL.LU R14, [R1+0xb8] ;  /* 0x0000b800010e7983 */ /* 0x000ea20000300800 */
[----:B---3--:R-:W-:-:S02]  /*ae70*/  IMAD.MOV.U32 R13, RZ, RZ, R16 ;  /* 0x000000ffff0d7224 */ /* 0x008fc400078e0010 */
[----:B------:R-:W0:Y:S01]  /*ae80*/  S2R R16, SR_TID.X ;  /* 0x0000000000107919 */ /* 0x000e220000002100 */
[----:B------:R-:W-:Y:S02]  /*ae90*/  IMAD.MOV.U32 R15, RZ, RZ, R17 ;  /* 0x000000ffff0f7224 */ /* 0x000fe400078e0011 */
[----:B------:R-:W-:Y:S01]  /*aea0*/  IMAD.MOV.U32 R3, RZ, RZ, R20 ;  /* 0x000000ffff037224 */ /* 0x000fe200078e0014 */
[----:B------:R-:W-:Y:S01]  /*aeb0*/  LDSM.16.MT88.4 R4, [R0+UR5+0x2080] ;  /* 0x002080050004783b */ /* 0x000fe20008004200 */
[----:B------:R-:W-:Y:S02]  /*aec0*/  IMAD.MOV.U32 R2, RZ, RZ, R21 ;  /* 0x000000ffff027224 */ /* 0x000fe400078e0015 */
[C---:B0-----:R-:W-:Y:S01]  /*aed0*/  IMAD.SHL.U32 R17, R16.reuse, 0x2, RZ ;  /* 0x0000000210117824 */ /* 0x041fe200078e00ff */
[----:B------:R-:W-:-:S05]  /*aee0*/  LOP3.LUT R16, R16, 0x7, RZ, 0xc0, !PT ;  /* 0x0000000710107812 */ /* 0x000fca00078ec0ff */
[----:B------:R-:W-:-:S05]  /*aef0*/  IMAD R16, R16, 0x90, RZ ;  /* 0x0000009010107824 */ /* 0x000fca00078e02ff */
[----:B------:R-:W-:-:S04]  /*af00*/  LOP3.LUT R16, R16, 0x30, R17, 0x78, !PT ;  /* 0x0000003010107812 */ /* 0x000fc800078e7811 */
[----:B------:R-:W-:-:S05]  /*af10*/  LOP3.LUT R16, R16, 0x40, RZ, 0x3c, !PT ;  /* 0x0000004010107812 */ /* 0x000fca00078e3cff */
[----:B------:R-:W0:Y:S04]  /*af20*/  LDSM.16.M88.4 R20, [R16+UR5+0x4000] ;  /* 0x004000051014783b */ /* 0x000e280008000200 */
[----:B--2---:R-:W-:Y:S04]  /*af30*/  STL.64 [R1+0x978], R14 ;  /* 0x0009780e01007387 */ /* 0x004fe80000100a00 */
[----:B----4-:R1:W-:Y:S04]  /*af40*/  STL.64 [R1+0x970], R12 ;  /* 0x0009700c01007387 */ /* 0x0103e80000100a00 */
[----:B-1----:R-:W2:Y:S04]  /*af50*/  LDL.LU.64 R12, [R1+0xe0] ;  /* 0x0000e000010c7983 */ /* 0x002ea80000300a00 */
[----:B------:R-:W2:Y:S04]  /*af60*/  LDL.LU.64 R14, [R1+0xe8] ;  /* 0x0000e800010e7983 */ /* 0x000ea80000300a00 */
[----:B0-----:R0:W-:Y:S04]  /*af70*/  STL [R1+0x8f4], R20 ;  /* 0x0008f41401007387 */ /* 0x0011e80000100800 */
[----:B------:R1:W-:Y:S04]  /*af80*/  STL [R1+0x8f0], R21 ;  /* 0x0008f01501007387 */ /* 0x0003e80000100800 */
[----:B------:R3:W-:Y:S01]  /*af90*/  STL [R1+0x898], R22 ;  /* 0x0008981601007387 */ /* 0x0007e20000100800 */
[----:B0-----:R-:W-:-:S03]  /*afa0*/  IMAD.MOV.U32 R20, RZ, RZ, R29 ;  /* 0x000000ffff147224 */ /* 0x001fc600078e001d */
[----:B------:R0:W-:Y:S01]  /*afb0*/  STL [R1+0x894], R23 ;  /* 0x0008941701007387 */ /* 0x0001e20000100800 */
[----:B-1----:R-:W-:-:S03]  /*afc0*/  IMAD.MOV.U32 R21, RZ, RZ, R26 ;  /* 0x000000ffff157224 */ /* 0x002fc600078e001a */
[----:B------:R-:W4:Y:S04]  /*afd0*/  LDL.LU R29, [R1+0x9a4] ;  /* 0x0009a400011d7983 */ /* 0x000f280000300800 */
[----:B------:R-:W2:Y:S01]  /*afe0*/  LDL.LU R26, [R1+0x9a0] ;  /* 0x0009a000011a7983 */ /* 0x000ea20000300800 */
[----:B---3--:R-:W-:Y:S02]  /*aff0*/  IMAD.MOV.U32 R22, RZ, RZ, R19 ;  /* 0x000000ffff167224 */ /* 0x008fe400078e0013 */
[----:B0-----:R-:W-:Y:S02]  /*b000*/  IMAD.MOV.U32 R23, RZ, RZ, R18 ;  /* 0x000000ffff177224 */ /* 0x001fe400078e0012 */
[----:B------:R-:W0:Y:S04]  /*b010*/  LDSM.16.M88.4 R16, [R16+UR5+0x4400] ;  /* 0x004400051010783b */ /* 0x000e280008000200 */
[----:B0-----:R-:W-:Y:S04]  /*b020*/  STL [R1+0x8a0], R18 ;  /* 0x0008a01201007387 */ /* 0x001fe80000100800 */
[----:B------:R0:W-:Y:S04]  /*b030*/  STL [R1+0x89c], R19 ;  /* 0x00089c1301007387 */ /* 0x0001e80000100800 */
[----:B------:R1:W-:Y:S01]  /*b040*/  STL.64 [R1+0x8e8], R16 ;  /* 0x0008e81001007387 */ /* 0x0003e20000100a00 */
[----:B0-----:R-:W-:-:S02]  /*b050*/  IMAD.MOV.U32 R19, RZ, RZ, R27 ;  /* 0x000000ffff137224 */ /* 0x001fc400078e001b */
[----:B-1----:R-:W-:Y:S02]  /*b060*/  IMAD.MOV.U32 R16, RZ, RZ, R28 ;  /* 0x000000ffff107224 */ /* 0x002fe400078e001c */
[----:B------:R-:W3:Y:S01]  /*b070*/  LDL.LU R28, [R1+0x99c] ;  /* 0x00099c00011c7983 */ /* 0x000ee20000300800 */
[----:B----4-:R-:W-:-:S03]  /*b080*/  IMAD.MOV.U32 R17, RZ, RZ, R29 ;  /* 0x000000ffff117224 */ /* 0x010fc600078e001d */
[----:B------:R-:W4:Y:S01]  /*b090*/  LDL.LU R29, [R1+0x998] ;  /* 0x00099800011d7983 */ /* 0x000f220000300800 */
[----:B--2---:R-:W-:-:S03]  /*b0a0*/  IMAD.MOV.U32 R18, RZ, RZ, R26 ;  /* 0x000000ffff127224 */ /* 0x004fc600078e001a */
[----:B------:R-:W2:Y:S04]  /*b0b0*/  LDL.LU R26, [R1+0x994] ;  /* 0x00099400011a7983 */ /* 0x000ea80000300800 */
[----:B------:R-:W2:Y:S04]  /*b0c0*/  LDL.LU R27, [R1+0x990] ;  /* 0x00099000011b7983 */ /* 0x000ea80000300800 */
[----:B------:R-:W-:Y:S04]  /*b0d0*/  STL.64 [R1+0x50], R4 ;  /* 0x0000500401007387 */ /* 0x000fe80000100a00 */
[----:B------:R-:W-:Y:S04]  /*b0e0*/  STL.64 [R1+0x58], R6 ;  /* 0x0000580601007387 */ /* 0x000fe80000100a00 */
[----:B------:R-:W0:Y:S04]  /*b0f0*/  LDSM.16.MT88.4 R4, [R25+UR5+0x2000] ;  /* 0x002000051904783b */ /* 0x000e280008004200 */
[----:B0-----:R-:W-:Y:S04]  /*b100*/  STL.64 [R1+0x40], R4 ;  /* 0x0000400401007387 */ /* 0x001fe80000100a00 */
[----:B------:R0:W-:Y:S04]  /*b110*/  STL.64 [R1+0x48], R6 ;  /* 0x0000480601007387 */ /* 0x0001e80000100a00 */
[----:B0-----:R-:W2:Y:S04]  /*b120*/  LDL.LU.64 R6, [R1+0x988] ;  /* 0x0009880001067983 */ /* 0x001ea80000300a00 */
[----:B------:R-:W2:Y:S02]  /*b130*/  LDL.LU.64 R4, [R1+0x980] ;  /* 0x0009800001047983 */ /* 0x000ea40000300a00 */
[----:B--2---:R-:W-:Y:S02]  /*b140*/  HMMA.16816.F32 R8, R8, R4, R12 ;  /* 0x000000040808723c */ /* 0x004fe4000000180c */
[----:B------:R-:W2:Y:S04]  /*b150*/  LDL.LU.64 R14, [R1+0x978] ;  /* 0x00097800010e7983 */ /* 0x000ea80000300a00 */
[----:B------:R-:W2:-:S13]  /*b160*/  LDL.LU.64 R12, [R1+0x970] ;  /* 0x00097000010c7983 */ /* 0x000e9a0000300a00 */
[----:B------:R-:W-:Y:S01]  /*b170*/  IMAD.MOV.U32 R24, RZ, RZ, R9 ;  /* 0x000000ffff187224 */ /* 0x000fe200078e0009 */
[----:B------:R-:W-:Y:S01]  /*b180*/  STL [R1+0xf0], R8 ;  /* 0x0000f00801007387 */ /* 0x000fe20000100800 */
[----:B------:R-:W-:Y:S02]  /*b190*/  IMAD.MOV.U32 R5, RZ, RZ, R10 ;  /* 0x000000ffff057224 */ /* 0x000fe400078e000a */
[----:B------:R-:W-:Y:S02]  /*b1a0*/  IMAD.MOV.U32 R4, RZ, RZ, R11 ;  /* 0x000000ffff047224 */ /* 0x000fe400078e000b */
[----:B------:R-:W0:Y:S04]  /*b1b0*/  LDSM.16.MT88.4 R8, [R25+UR5+0x2080] ;  /* 0x002080051908783b */ /* 0x000e280008004200 */
[----:B------:R-:W-:Y:S04]  /*b1c0*/  STL [R1+0x92c], R24 ;  /* 0x00092c1801007387 */ /* 0x000fe80000100800 */
[----:B------:R-:W-:Y:S04]  /*b1d0*/  STL [R1+0x928], R4 ;  /* 0x0009280401007387 */ /* 0x000fe80000100800 */
[----:B0-----:R-:W-:Y:S04]  /*b1e0*/  STL.64 [R1+0x70], R8 ;  /* 0x0000700801007387 */ /* 0x001fe80000100a00 */
[----:B------:R0:W-:Y:S04]  /*b1f0*/  STL.64 [R1+0x78], R10 ;  /* 0x0000780a01007387 */ /* 0x0001e80000100a00 */
[----:B0-----:R-:W2:Y:S04]  /*b200*/  LDL.LU.64 R10, [R1+0x968] ;  /* 0x00096800010a7983 */ /* 0x001ea80000300a00 */
[----:B------:R-:W2:Y:S02]  /*b210*/  LDL.LU.64 R8, [R1+0x960] ;  /* 0x0009600001087983 */ /* 0x000ea40000300a00 */
[C---:B--2---:R-:W-:Y:S08]  /*b220*/  HMMA.16816.F32 R16, R8.reuse, R26, R16 ;  /* 0x0000001a0810723c */ /* 0x044ff00000001810 */
[----:B------:R-:W-:Y:S11]  /*b230*/  HMMA.16816.F32 R8, R8, R6, R12 ;  /* 0x000000060808723c */ /* 0x000ff6000000180c */
[----:B------:R0:W-:Y:S04]  /*b240*/  STL [R1+0x904], R16 ;  /* 0x0009041001007387 */ /* 0x0001e80000100800 */
[----:B------:R1:W-:Y:S04]  /*b250*/  STL [R1+0x900], R17 ;  /* 0x0009001101007387 */ /* 0x0003e80000100800 */
[----:B------:R-:W-:Y:S04]  /*b260*/  STL [R1+0x8fc], R18 ;  /* 0x0008fc1201007387 */ /* 0x000fe80000100800 */
[----:B------:R-:W-:Y:S04]  /*b270*/  STL [R1+0x8f8], R19 ;  /* 0x0008f81301007387 */ /* 0x000fe80000100800 */
[----:B0-----:R-:W2:Y:S04]  /*b280*/  LDL.LU R16, [R1+0x20] ;  /* 0x0000200001107983 */ /* 0x001ea80000300800 */
[----:B-1----:R-:W2:Y:S04]  /*b290*/  LDL.LU R17, [R1+0x24] ;  /* 0x0000240001117983 */ /* 0x002ea80000300800 */
[----:B------:R-:W2:Y:S04]  /*b2a0*/  LDL.LU.64 R14, [R1+0x958] ;  /* 0x00095800010e7983 */ /* 0x000ea80000300a00 */
[----:B------:R-:W2:Y:S04]  /*b2b0*/  LDL.LU.64 R12, [R1+0x950] ;  /* 0x00095000010c7983 */ /* 0x000ea80000300a00 */
[----:B------:R-:W-:Y:S04]  /*b2c0*/  STL.64 [R1+0xc0], R8 ;  /* 0x0000c00801007387 */ /* 0x000fe80000100a00 */
[----:B------:R0:W-:Y:S04]  /*b2d0*/  STL.64 [R1+0xc8], R10 ;  /* 0x0000c80a01007387 */ /* 0x0001e80000100a00 */
[----:B0-----:R-:W2:Y:S04]  /*b2e0*/  LDL.LU.64 R10, [R1+0x948] ;  /* 0x00094800010a7983 */ /* 0x001ea80000300a00 */
[----:B------:R-:W2:Y:S01]  /*b2f0*/  LDL.LU.64 R8, [R1+0x940] ;  /* 0x0009400001087983 */ /* 0x000ea20000300a00 */
[----:B----4-:R-:W-:-:S02]  /*b300*/  IMAD.MOV.U32 R18, RZ, RZ, R29 ;  /* 0x000000ffff127224 */ /* 0x010fc400078e001d */
[----:B---3--:R-:W-:-:S07]  /*b310*/  IMAD.MOV.U32 R19, RZ, RZ, R28 ;  /* 0x000000ffff137224 */ /* 0x008fce00078e001c */
[----:B--2---:R-:W-:-:S15]  /*b320*/  HMMA.16816.F32 R20, R16, R26, R20 ;  /* 0x0000001a1014723c */ /* 0x004fde0000001814 */
[----:B------:R-:W-:-:S04]  /*b330*/  NOP ;  /* 0x0000000000007918 */ /* 0x000fc80000000000 */
[----:B------:R-:W-:Y:S01]  /*b340*/  IMAD.MOV.U32 R28, RZ, RZ, R22 ;  /* 0x000000ffff1c7224 */ /* 0x000fe200078e0016 */
[----:B------:R-:W-:Y:S01]  /*b350*/  HMMA.16816.F32 R8, R16, R6, R8 ;  /* 0x000000061008723c */ /* 0x000fe20000001808 */
[----:B------:R-:W-:Y:S01]  /*b360*/  IMAD.MOV.U32 R29, RZ, RZ, R21 ;  /* 0x000000ffff1d7224 */ /* 0x000fe200078e0015 */
[----:B------:R0:W-:Y:S04]  /*b370*/  STL [R1+0xb0], R20 ;  /* 0x0000b01401007387 */ /* 0x0001e80000100800 */
[----:B------:R-:W-:Y:S04]  /*b380*/  STL [R1+0x910], R23 ;  /* 0x0009101701007387 */ /* 0x000fe80000100800 */
[----:B------:R-:W-:Y:S04]  /*b390*/  STL [R1+0x90c], R28 ;  /* 0x00090c1c01007387 */ /* 0x000fe80000100800 */
[----:B------:R-:W-:Y:S05]  /*b3a0*/  STL [R1+0x908], R29 ;  /* 0x0009081d01007387 */ /* 0x000fea0000100800 */
[----:B------:R-:W-:-:S02]  /*b3b0*/  IMAD.MOV.U32 R18, RZ, RZ, R8 ;  /* 0x000000ffff127224 */ /* 0x000fc400078e0008 */
[----:B------:R-:W-:Y:S01]  /*b3c0*/  IMAD.MOV.U32 R21, RZ, RZ, R11 ;  /* 0x000000ffff157224 */ /* 0x000fe200078e000b */
[----:B------:R-:W2:Y:S01]  /*b3d0*/  LDL.LU R8, [R1+0x10] ;  /* 0x0000100001087983 */ /* 0x000ea20000300800 */
[----:B------:R-:W-:Y:S02]  /*b3e0*/  IMAD.MOV.U32 R19, RZ, RZ, R9 ;  /* 0x000000ffff137224 */ /* 0x000fe400078e0009 */
[----:B0-----:R-:W-:Y:S01]  /*b3f0*/  IMAD.MOV.U32 R20, RZ, RZ, R10 ;  /* 0x000000ffff147224 */ /* 0x001fe200078e000a */
[----:B------:R-:W2:Y:S04]  /*b400*/  LDL.LU R9, [R1+0x14] ;  /* 0x0000140001097983 */ /* 0x000ea80000300800 */
[----:B------:R-:W2:Y:S04]  /*b410*/  LDL.LU R10, [R1+0x18] ;  /* 0x00001800010a7983 */ /* 0x000ea80000300800 */
[----:B------:R-:W2:Y:S04]  /*b420*/  LDL.LU R11, [R1+0x1c] ;  /* 0x00001c00010b7983 */ /* 0x000ea80000300800 */
[----:B------:R-:W-:Y:S04]  /*b430*/  STL [R1+0x920], R21 ;  /* 0x0009201501007387 */ /* 0x000fe80000100800 */
[----:B------:R0:W-:Y:S04]  /*b440*/  STL [R1+0x91c], R20 ;  /* 0x00091c1401007387 */ /* 0x0001e80000100800 */
[----:B0-----:R-:W2:Y:S04]  /*b450*/  LDL.LU R20, [R1+0x90] ;  /* 0x0000900001147983 */ /* 0x001ea80000300800 */
[----:B------:R-:W2:Y:S04]  /*b460*/  LDL.LU R21, [R1+0x94] ;  /* 0x0000940001157983 */ /* 0x000ea80000300800 */
[----:B------:R-:W2:Y:S04]  /*b470*/  LDL.LU R22, [R1+0x98] ;  /* 0x0000980001167983 */ /* 0x000ea80000300800 */
[----:B------:R-:W2:Y:S04]  /*b480*/  LDL.LU R23, [R1+0x9c] ;  /* 0x00009c0001177983 */ /* 0x000ea80000300800 */
[----:B------:R0:W-:Y:S04]  /*b490*/  STL [R1+0x918], R19 ;  /* 0x0009181301007387 */ /* 0x0001e80000100800 */
[----:B------:R1:W-:Y:S01]  /*b4a0*/  STL [R1+0x914], R18 ;  /* 0x0009141201007387 */ /* 0x0003e20000100800 */
[C---:B--2---:R-:W-:Y:S08]  /*b4b0*/  HMMA.16816.F32 R20, R8.reuse, R26, R20 ;  /* 0x0000001a0814723c */ /* 0x044ff00000001814 */
[----:B------:R-:W-:Y:S01]  /*b4c0*/  HMMA.16816.F32 R8, R8, R6, R12 ;  /* 0x000000060808723c */ /* 0x000fe2000000180c */
[----:B------:R-:W-:Y:S10]  /*b4d0*/  LDSM.16.MT88.4 R12, [R0+UR5+0x3080] ;  /* 0x00308005000c783b */ /* 0x000ff40008004200 */
[----:B------:R-:W-:-:S02]  /*b4e0*/  IMAD.MOV.U32 R28, RZ, RZ, R20 ;  /* 0x000000ffff1c7224 */ /* 0x000fc400078e0014 */
[----:B------:R-:W-:-:S06]  /*b4f0*/  IMAD.MOV.U32 R17, RZ, RZ, R23 ;  /* 0x000000ffff117224 */ /* 0x000fcc00078e0017 */
[----:B------:R-:W-:Y:S02]  /*b500*/  IMAD.MOV.U32 R20, RZ, RZ, R8 ;  /* 0x000000ffff147224 */ /* 0x000fe400078e0008 */
[----:B0-----:R-:W-:Y:S02]  /*b510*/  IMAD.MOV.U32 R19, RZ, RZ, R9 ;  /* 0x000000ffff137224 */ /* 0x001fe400078e0009 */
[----:B-1----:R-:W-:Y:S02]  /*b520*/  IMAD.MOV.U32 R18, RZ, RZ, R10 ;  /* 0x000000ffff127224 */ /* 0x002fe400078e000a */
[----:B------:R-:W-:Y:S02]  /*b530*/  IMAD.MOV.U32 R23, RZ, RZ, R11 ;  /* 0x000000ffff177224 */ /* 0x000fe400078e000b */
[----:B------:R0:W1:Y:S01]  /*b540*/  LDSM.16.MT88.4 R8, [R0+UR5+0x3000] ;  /* 0x003000050008783b */ /* 0x0000620008004200 */
[----:B------:R-:W-:-:S03]  /*b550*/  IMAD.MOV.U32 R29, RZ, RZ, R21 ;  /* 0x000000ffff1d7224 */ /* 0x000fc600078e0015 */
[----:B------:R2:W-:Y:S04]  /*b560*/  STL [R1+0x924], R28 ;  /* 0x0009241c01007387 */ /* 0x0005e80000100800 */
[----:B0-----:R-:W3:Y:S01]  /*b570*/  LDL.LU R0, [R1+0x938] ;  /* 0x0009380001007983 */ /* 0x001ee20000300800 */
[----:B-1----:R-:W-:Y:S02]  /*b580*/  IMAD.MOV.U32 R24, RZ, RZ, R8 ;  /* 0x000000ffff187224 */ /* 0x002fe400078e0008 */
[----:B------:R-:W-:Y:S02]  /*b590*/  IMAD.MOV.U32 R4, RZ, RZ, R9 ;  /* 0x000000ffff047224 */ /* 0x000fe400078e0009 */
[----:B--2---:R-:W-:Y:S02]  /*b5a0*/  IMAD.MOV.U32 R28, RZ, RZ, R10 ;  /* 0x000000ffff1c7224 */ /* 0x004fe400078e000a */
[----:B------:R-:W-:-:S02]  /*b5b0*/  IMAD.MOV.U32 R21, RZ, RZ, R11 ;  /* 0x000000ffff157224 */ /* 0x000fc400078e000b */
[----:B------:R-:W0:Y:S04]  /*b5c0*/  LDSM.16.MT88.4 R8, [R25+UR5+0x3000] ;  /* 0x003000051908783b */ /* 0x000e280008004200 */
[----:B------:R-:W-:Y:S04]  /*b5d0*/  STL.64 [R1+0x820], R14 ;  /* 0x0008200e01007387 */ /* 0x000fe80000100a00 */
[----:B------:R1:W-:Y:S02]  /*b5e0*/  STL.64 [R1+0x818], R12 ;  /* 0x0008180c01007387 */ /* 0x0003e40000100a00 */
[----:B-1----:R-:W-:-:S02]  /*b5f0*/  IMAD.MOV.U32 R12, RZ, RZ, R3 ;  /* 0x000000ffff0c7224 */ /* 0x002fc400078e0003 */
[----:B------:R-:W2:Y:S01]  /*b600*/  LDL.LU R3, [R1+0x934] ;  /* 0x0009340001037983 */ /* 0x000ea20000300800 */
[----:B------:R-:W-:-:S03]  /*b610*/  IMAD.MOV.U32 R13, RZ, RZ, R2 ;  /* 0x000000ffff0d7224 */ /* 0x000fc600078e0002 */
[----:B------:R-:W4:Y:S04]  /*b620*/  LDL.LU R2, [R1+0x930] ;  /* 0x0009300001027983 */ /* 0x000f280000300800 */
[----:B------:R-:W4:Y:S04]  /*b630*/  LDL.LU R14, [R1+0xd8] ;  /* 0x0000d800010e7983 */ /* 0x000f280000300800 */
[----:B------:R-:W4:Y:S04]  /*b640*/  LDL.LU R15, [R1+0xdc] ;  /* 0x0000dc00010f7983 */ /* 0x000f280000300800 */
[----:B0-----:R-:W-:Y:S04]  /*b650*/  STL.64 [R1+0x800], R10 ;  /* 0x0008000a01007387 */ /* 0x001fe80000100a00 */
[----:B------:R0:W-:Y:S04]  /*b660*/  STL.64 [R1+0x7f8], R8 ;  /* 0x0007f80801007387 */ /* 0x0001e80000100a00 */
[----:B0-----:R-:W4:Y:S01]  /*b670*/  LDL.LU R8, [R1+0x80] ;  /* 0x0000800001087983 */ /* 0x001f220000300800 */
[----:B------:R-:W-:-:S02]  /*b680*/  IMAD.MOV.U32 R16, RZ, RZ, R22 ;  /* 0x000000ffff107224 */ /* 0x000fc400078e0016 */
[----:B---3--:R-:W-:Y:S02]  /*b690*/  IMAD.MOV.U32 R11, RZ, RZ, R0 ;  /* 0x000000ffff0b7224 */ /* 0x008fe400078e0000 */
[----:B--2---:R-:W-:Y:S02]  /*b6a0*/  IMAD.MOV.U32 R9, RZ, RZ, R3 ;  /* 0x000000ffff097224 */ /* 0x004fe400078e0003 */
[----:B----4-:R-:W-:-:S07]  /*b6b0*/  IMAD.MOV.U32 R10, RZ, RZ, R2 ;  /* 0x000000ffff0a7224 */ /* 0x010fce00078e0002 */
[----:B------:R-:W-:-:S15]  /*b6c0*/  HMMA.16816.F32 R12, R8, R26, R12 ;  /* 0x0000001a080c723c */ /* 0x000fde000000180c */
[----:B------:R-:W-:-:S04]  /*b6d0*/  NOP ;  /* 0x0000000000007918 */ /* 0x000fc80000000000 */
[----:B------:R-:W-:Y:S02]  /*b6e0*/  IMAD.MOV.U32 R22, RZ, RZ, R12 ;  /* 0x000000ffff167224 */ /* 0x000fe400078e000c */
[----:B------:R-:W-:Y:S02]  /*b6f0*/  IMAD.MOV.U32 R12, RZ, RZ, R24 ;  /* 0x000000ffff0c7224 */ /* 0x000fe400078e0018 */
[----:B------:R-:W2:Y:S01]  /*b700*/  LDL.LU R24, [R1+0x92c] ;  /* 0x00092c0001187983 */ /* 0x000ea20000300800 */
[----:B------:R-:W-:Y:S02]  /*b710*/  IMAD.MOV.U32 R2, RZ, RZ, R14 ;  /* 0x000000ffff027224 */ /* 0x000fe400078e000e */
[----:B------:R-:W-:Y:S02]  /*b720*/  IMAD.MOV.U32 R0, RZ, RZ, R15 ;  /* 0x000000ffff007224 */ /* 0x000fe400078e000f */
[----:B------:R-:W-:Y:S02]  /*b730*/  IMAD.MOV.U32 R3, RZ, RZ, R13 ;  /* 0x000000ffff037224 */ /* 0x000fe400078e000d */
[----:B------:R-:W-:-:S02]  /*b740*/  IMAD.MOV.U32 R14, RZ, RZ, R28 ;  /* 0x000000ffff0e7224 */ /* 0x000fc400078e001c */
[----:B------:R-:W-:Y:S02]  /*b750*/  IMAD.MOV.U32 R15, RZ, RZ, R21 ;  /* 0x000000ffff0f7224 */ /* 0x000fe400078e0015 */
[----:B------:R-:W-:Y:S02]  /*b760*/  IMAD.MOV.U32 R13, RZ, RZ, R4 ;  /* 0x000000ffff0d7224 */ /* 0x000fe400078e0004 */
[----:B------:R-:W3:Y:S04]  /*b770*/  LDL.LU R4, [R1+0x928] ;  /* 0x0009280001047983 */ /* 0x000ee80000300800 */
[----:B------:R-:W4:Y:S04]  /*b780*/  LDL.LU R28, [R1+0x924] ;  /* 0x00092400011c7983 */ /* 0x000f280000300800 */
[----:B------:R-:W3:Y:S04]  /*b790*/  LDL.LU R21, [R1+0x920] ;  /* 0x0009200001157983 */ /* 0x000ee80000300800 */
[----:B------:R-:W-:Y:S04]  /*b7a0*/  STL.64 [R1+0x850], R14 ;  /* 0x0008500e01007387 */ /* 0x000fe80000100a00 */
[----:B------:R0:W-:Y:S04]  /*b7b0*/  STL.64 [R1+0x848], R12 ;  /* 0x0008480c01007387 */ /* 0x0001e80000100a00 */
[----:B0-----:R-:W3:Y:S01]  /*b7c0*/  LDL.LU R12, [R1+0xf0] ;  /* 0x0000f000010c7983 */ /* 0x001ee20000300800 */
[----:B--2---:R-:W-:-:S03]  /*b7d0*/  IMAD.MOV.U32 R13, RZ, RZ, R24 ;  /* 0x000000ffff0d7224 */ /* 0x004fc600078e0018 */
[----:B------:R-:W0:Y:S04]  /*b7e0*/  LDSM.16.MT88.4 R24, [R25+UR5+0x3080] ;  /* 0x003080051918783b */ /* 0x000e280008004200 */
[----:B0-----:R-:W-:Y:S04]  /*b7f0*/  STL.64 [R1+0x7e0], R26 ;  /* 0x0007e01a01007387 */ /* 0x001fe80000100a00 */
[----:B------:R0:W-:Y:S04]  /*b800*/  STL.64 [R1+0x7d8], R24 ;  /* 0x0007d81801007387 */ /* 0x0001e80000100a00 */
[----:B0-----:R-:W2:Y:S04]  /*b810*/  LDL.LU R24, [R1+0x40] ;  /* 0x0000400001187983 */ /* 0x001ea80000300800 */
[----:B--2---:R0:W-:Y:S04]  /*b820*/  STL [R1+0x8a4], R24 ;  /* 0x0008a41801007387 */ /* 0x0041e80000100800 */
[----:B------:R-:W2:Y:S04]  /*b830*/  LDL.LU R25, [R1+0x44] ;  /* 0x0000440001197983 */ /* 0x000ea80000300800 */
[----:B--2---:R1:W-:Y:S04]  /*b840*/  STL [R1+0x8a8], R25 ;  /* 0x0008a81901007387 */ /* 0x0043e80000100800 */
[----:B------:R-:W2:Y:S01]  /*b850*/  LDL.LU R26, [R1+0x48] ;  /* 0x00004800011a7983 */ /* 0x000ea20000300800 */
[----:B------:R-:W-:-:S02]  /*b860*/  IMAD.MOV.U32 R14, RZ, RZ, R5 ;  /* 0x000000ffff0e7224 */ /* 0x000fc400078e0005 */
[----:B---3--:R-:W-:Y:S01]  /*b870*/  IMAD.MOV.U32 R15, RZ, RZ, R4 ;  /* 0x000000ffff0f7224 */ /* 0x008fe200078e0004 */
[----:B--2---:R2:W-:Y:S04]  /*b880*/  STL [R1+0x8ac], R26 ;  /* 0x0008ac1a01007387 */ /* 0x0045e80000100800 */
[----:B------:R-:W3:Y:S02]  /*b890*/  LDL.LU R27, [R1+0x4c] ;  /* 0x00004c00011b7983 */ /* 0x000ee40000300800 */
[----:B------:R-:W-:Y:S02]  /*b8a0*/  HMMA.16816.F32 R4, R8, R6, R12 ;  /* 0x000000060804723c */ /* 0x000fe4000000180c */
[----:B---3--:R3:W-:Y:S04]  /*b8b0*/  STL [R1+0x8d0], R27 ;  /* 0x0008d01b01007387 */ /* 0x0087e80000100800 */
[----:B------:R-:W2:Y:S04]  /*b8c0*/  LDL.LU R8, [R1+0x50] ;  /* 0x0000500001087983 */ /* 0x000ea80000300800 */
[----:B------:R-:W2:Y:S04]  /*b8d0*/  LDL.LU R9, [R1+0x54] ;  /* 0x0000540001097983 */ /* 0x000ea80000300800 */
[----:B------:R-:W2:Y:S04]  /*b8e0*/  LDL.LU R10, [R1+0x58] ;  /* 0x00005800010a7983 */ /* 0x000ea80000300800 */
[----:B------:R-:W2:Y:S04]  /*b8f0*/  LDL.LU R11, [R1+0x5c] ;  /* 0x00005c00010b7983 */ /* 0x000ea80000300800 */
[----:B--2---:R-:W-:Y:S04]  /*b900*/  STL.64 [R1+0x8e0], R10 ;  /* 0x0008e00a01007387 */ /* 0x004fe80000100a00 */
[----:B------:R2:W-:Y:S04]  /*b910*/  STL.64 [R1+0x8d8], R8 ;  /* 0x0008d80801007387 */ /* 0x0005e80000100a00 */
[----:B0-----:R-:W4:Y:S04]  /*b920*/  LDL.LU R24, [R1+0x60] ;  /* 0x0000600001187983 */ /* 0x001f280000300800 */
[----:B-1----:R-:W4:Y:S04]  /*b930*/  LDL.LU R25, [R1+0x64] ;  /* 0x0000640001197983 */ /* 0x002f280000300800 */
[----:B------:R-:W4:Y:S04]  /*b940*/  LDL.LU R26, [R1+0x68] ;  /* 0x00006800011a7983 */ /* 0x000f280000300800 */
[----:B---3--:R-:W3:Y:S04]  /*b950*/  LDL.LU R27, [R1+0x6c] ;  /* 0x00006c00011b7983 */ /* 0x008ee80000300800 */
[----:B------:R-:W-:Y:S04]  /*b960*/  STL.64 [R1+0x860], R6 ;  /* 0x0008600601007387 */ /* 0x000fe80000100a00 */
[----:B------:R-:W-:Y:S04]  /*b970*/  STL.64 [R1+0x858], R4 ;  /* 0x0008580401007387 */ /* 0x000fe80000100a00 */
[----:B------:R-:W3:Y:S04]  /*b980*/  LDL.LU R12, [R1+0x70] ;  /* 0x00007000010c7983 */ /* 0x000ee80000300800 */
[----:B------:R-:W3:Y:S04]  /*b990*/  LDL.LU R13, [R1+0x74] ;  /* 0x00007400010d7983 */ /* 0x000ee80000300800 */
[----:B------:R-:W3:Y:S04]  /*b9a0*/  LDL.LU R14, [R1+0x78] ;  /* 0x00007800010e7983 */ /* 0x000ee80000300800 */
[----:B------:R-:W3:Y:S04]  /*b9b0*/  LDL.LU R15, [R1+0x7c] ;  /* 0x00007c00010f7983 */ /* 0x000ee80000300800 */
[----:B--2---:R-:W2:Y:S04]  /*b9c0*/  LDL.LU R8, [R1+0xc0] ;  /* 0x0000c00001087983 */ /* 0x004ea80000300800 */
[----:B------:R-:W2:Y:S04]  /*b9d0*/  LDL.LU R9, [R1+0xc4] ;  /* 0x0000c40001097983 */ /* 0x000ea80000300800 */
[----:B------:R-:W2:Y:S04]  /*b9e0*/  LDL.LU R10, [R1+0xc8] ;  /* 0x0000c800010a7983 */ /* 0x000ea80000300800 */
[----:B------:R-:W2:Y:S04]  /*b9f0*/  LDL.LU R11, [R1+0xcc] ;  /* 0x0000cc00010b7983 */ /* 0x000ea80000300800 */
[----:B---3--:R0:W-:Y:S04]  /*ba00*/  STL.64 [R1+0x878], R14 ;  /* 0x0008780e01007387 */ /* 0x0081e80000100a00 */
[----:B------:R1:W-:Y:S01]  /*ba10*/  STL.64 [R1+0x870], R12 ;  /* 0x0008700c01007387 */ /* 0x0003e20000100a00 */
[----:B0-----:R-:W-:-:S02]  /*ba20*/  IMAD.MOV.U32 R14, RZ, RZ, R18 ;  /* 0x000000ffff0e7224 */ /* 0x001fc400078e0012 */
[----:B-1----:R-:W-:Y:S02]  /*ba30*/  IMAD.MOV.U32 R12, RZ, RZ, R20 ;  /* 0x000000ffff0c7224 */ /* 0x002fe400078e0014 */
[----:B------:R-:W3:Y:S01]  /*ba40*/  LDL.LU R20, [R1+0x91c] ;  /* 0x00091c0001147983 */ /* 0x000ee20000300800 */
[----:B------:R-:W-:-:S03]  /*ba50*/  IMAD.MOV.U32 R13, RZ, RZ, R19 ;  /* 0x000000ffff0d7224 */ /* 0x000fc600078e0013 */
[----:B------:R-:W2:Y:S04]  /*ba60*/  LDL.LU R19, [R1+0x918] ;  /* 0x0009180001137983 */ /* 0x000ea80000300800 */
[----:B------:R-:W2:Y:S01]  /*ba70*/  LDL.LU R18, [R1+0x914] ;  /* 0x0009140001127983 */ /* 0x000ea20000300800 */
[----:B------:R-:W-:-:S03]  /*ba80*/  IMAD.MOV.U32 R15, RZ, RZ, R23 ;  /* 0x000000ffff0f7224 */ /* 0x000fc600078e0017 */
[----:B------:R-:W2:Y:S04]  /*ba90*/  LDL.LU R23, [R1+0x910] ;  /* 0x0009100001177983 */ /* 0x000ea80000300800 */
[----:B------:R0:W-:Y:S04]  /*baa0*/  STL.64 [R1+0x888], R14 ;  /* 0x0008880e01007387 */ /* 0x0001e80000100a00 */
[----:B------:R4:W-:Y:S01]  /*bab0*/  STL.64 [R1+0x880], R12 ;  /* 0x0008800c01007387 */ /* 0x0009e20000100a00 */
[----:B0-----:R-:W-:Y:S02]  /*bac0*/  IMAD.MOV.U32 R14, RZ, RZ, R16 ;  /* 0x000000ffff0e7224 */ /* 0x001fe400078e0010 */
[----:B------:R-:W-:-:S02]  /*bad0*/  IMAD.MOV.U32 R15, RZ, RZ, R17 ;  /* 0x000000ffff0f7224 */ /* 0x000fc400078e0011 */
[----:B----4-:R-:W-:Y:S02]  /*bae0*/  IMAD.MOV.U32 R12, RZ, RZ, R28 ;  /* 0x000000ffff0c7224 */ /* 0x010fe400078e001c */
[----:B------:R-:W4:Y:S01]  /*baf0*/  LDL.LU R28, [R1+0x90c] ;  /* 0x00090c00011c7983 */ /* 0x000f220000300800 */
[----:B------:R-:W-:-:S03]  /*bb00*/  IMAD.MOV.U32 R13, RZ, RZ, R29 ;  /* 0x000000ffff0d7224 */ /* 0x000fc600078e001d */
[----:B------:R-:W4:Y:S04]  /*bb10*/  LDL.LU R29, [R1+0x908] ;  /* 0x00090800011d7983 */ /* 0x000f280000300800 */
[----:B------:R-:W4:Y:S04]  /*bb20*/  LDL.LU R16, [R1+0x904] ;  /* 0x0009040001107983 */ /* 0x000f280000300800 */
[----:B------:R-:W4:Y:S04]  /*bb30*/  LDL.LU R17, [R1+0x900] ;  /* 0x0009000001117983 */ /* 0x000f280000300800 */
[----:B------:R0:W-:Y:S04]  /*bb40*/  STL.64 [R1+0x8b8], R14 ;  /* 0x0008b80e01007387 */ /* 0x0001e80000100a00 */
[----:B------:R2:W-:Y:S01]  /*bb50*/  STL.64 [R1+0x8b0], R12 ;  /* 0x0008b00c01007387 */ /* 0x0005e20000100a00 */
[----:B0-----:R-:W-:-:S02]  /*bb60*/  IMAD.MOV.U32 R15, RZ, RZ, R21 ;  /* 0x000000ffff0f7224 */ /* 0x001fc400078e0015 */
[----:B---3--:R-:W-:Y:S02]  /*bb70*/  IMAD.MOV.U32 R14, RZ, RZ, R20 ;  /* 0x000000ffff0e7224 */ /* 0x008fe400078e0014 */
[----:B--2---:R-:W-:Y:S02]  /*bb80*/  IMAD.MOV.U32 R13, RZ, RZ, R19 ;  /* 0x000000ffff0d7224 */ /* 0x004fe400078e0013 */
[----:B------:R-:W-:Y:S02]  /*bb90*/  IMAD.MOV.U32 R12, RZ, RZ, R18 ;  /* 0x000000ffff0c7224 */ /* 0x000fe400078e0012 */
[----:B------:R-:W2:Y:S04]  /*bba0*/  LDL.LU R18, [R1+0x8fc] ;  /* 0x0008fc0001127983 */ /* 0x000ea80000300800 */
[----:B------:R-:W2:Y:S04]  /*bbb0*/  LDL.LU R19, [R1+0x8f8] ;  /* 0x0008f80001137983 */ /* 0x000ea80000300800 */
[----:B------:R-:W2:Y:S04]  /*bbc0*/  LDL.LU R20, [R1+0x8f4] ;  /* 0x0008f40001147983 */ /* 0x000ea80000300800 */
[----:B------:R-:W2:Y:S01]  /*bbd0*/  LDL.LU R21, [R1+0x8f0] ;  /* 0x0008f00001157983 */ /* 0x000ea20000300800 */
[----:B------:R-:W-:-:S03]  /*bbe0*/  IMAD.MOV.U32 R5, RZ, RZ, R3 ;  /* 0x000000ffff057224 */ /* 0x000fc600078e0003 */
[----:B------:R-:W-:Y:S04]  /*bbf0*/  STL.64 [R1+0x8c8], R14 ;  /* 0x0008c80e01007387 */ /* 0x000fe80000100a00 */
[----:B------:R4:W-:Y:S02]  /*bc00*/  STL.64 [R1+0x8c0], R12 ;  /* 0x0008c00c01007387 */ /* 0x0009e40000100a00 */
[----:B----4-:R-:W-:Y:S02]  /*bc10*/  IMAD.MOV.U32 R13, RZ, RZ, R29 ;  /* 0x000000ffff0d7224 */ /* 0x010fe400078e001d */
[----:B------:R-:W3:Y:S01]  /*bc20*/  LDL.LU R12, [R1+0xb0] ;  /* 0x0000b000010c7983 */ /* 0x000ee20000300800 */
[----:B--2---:R-:W-:-:S15]  /*bc30*/  HMMA.16816.F32 R16, R24, R20, R16 ;  /* 0x000000141810723c */ /* 0x004fde0000001810 */
[----:B------:R-:W-:-:S04]  /*bc40*/  NOP ;  /* 0x0000000000007918 */ /* 0x000fc80000000000 */
[----:B------:R-:W-:Y:S02]  /*bc50*/  IMAD.MOV.U32 R29, RZ, RZ, R16 ;  /* 0x000000ffff1d7224 */ /* 0x000fe400078e0010 */
[----:B------:R-:W-:Y:S02]  /*bc60*/  IMAD.MOV.U32 R3, RZ, RZ, R17 ;  /* 0x000000ffff037224 */ /* 0x000fe400078e0011 */
[----:B------:R-:W2:Y:S01]  /*bc70*/  LDL.LU.64 R16, [R1+0x8e8] ;  /* 0x0008e80001107983 */ /* 0x000ea20000300a00 */
[----:B------:R-:W-:Y:S02]  /*bc80*/  IMAD.MOV.U32 R14, RZ, RZ, R28 ;  /* 0x000000ffff0e7224 */ /* 0x000fe400078e001c */
[----:B------:R-:W-:Y:S01]  /*bc90*/  IMAD.MOV.U32 R15, RZ, RZ, R23 ;  /* 0x000000ffff0f7224 */ /* 0x000fe200078e0017 */
[----:B--2---:R-:W-:Y:S01]  /*bca0*/  HMMA.16816.F32 R24, R24, R16, R8 ;  /* 0x000000101818723c */ /* 0x004fe20000001808 */
[----:B------:R-:W3:Y:S04]  /*bcb0*/  LDL.LU.64 R10, [R1+0x8e0] ;  /* 0x0008e000010a7983 */ /* 0x000ee80000300a00 */
[----:B------:R-:W3:Y:S01]  /*bcc0*/  LDL.LU.64 R8, [R1+0x8d8] ;  /* 0x0008d80001087983 */ /* 0x000ee20000300a00 */
[----:B------:R-:W-:-:S02]  /*bcd0*/  IMAD.MOV.U32 R7, RZ, RZ, R0 ;  /* 0x000000ffff077224 */ /* 0x000fc400078e0000 */
[----:B------:R-:W-:Y:S02]  /*bce0*/  IMAD.MOV.U32 R6, RZ, RZ, R2 ;  /* 0x000000ffff067224 */ /* 0x000fe400078e0002 */
[----:B------:R-:W-:Y:S02]  /*bcf0*/  IMAD.MOV.U32 R0, RZ, RZ, R19 ;  /* 0x000000ffff007224 */ /* 0x000fe400078e0013 */
[----:B------:R-:W-:Y:S02]  /*bd00*/  IMAD.MOV.U32 R4, RZ, RZ, R22 ;  /* 0x000000ffff047224 */ /* 0x000fe400078e0016 */
[----:B------:R-:W-:-:S05]  /*bd10*/  IMAD.MOV.U32 R2, RZ, RZ, R18 ;  /* 0x000000ffff027224 */ /* 0x000fca00078e0012 */
[----:B------:R-:W-:Y:S02]  /*bd20*/  IMAD.MOV.U32 R19, RZ, RZ, R24 ;  /* 0x000000ffff137224 */ /* 0x000fe400078e0018 */
[----:B------:R-:W-:Y:S02]  /*bd30*/  IMAD.MOV.U32 R28, RZ, RZ, R27 ;  /* 0x000000ffff1c7224 */ /* 0x000fe400078e001b */
[----:B------:R-:W-:Y:S01]  /*bd40*/  IMAD.MOV.U32 R22, RZ, RZ, R25 ;  /* 0x000000ffff167224 */ /* 0x000fe200078e0019 */
[----:B------:R-:W2:Y:S01]  /*bd50*/  LDL.LU R27, [R1+0x8d0] ;  /* 0x0008d000011b7983 */ /* 0x000ea20000300800 */
[----:B------:R-:W-:Y:S01]  /*bd60*/  IMAD.MOV.U32 R23, RZ, RZ, R26 ;  /* 0x000000ffff177224 */ /* 0x000fe200078e001a */
[----:B---3--:R-:W-:-:S15]  /*bd70*/  HMMA.16816.F32 R12, R8, R20, R12 ;  /* 0x00000014080c723c */ /* 0x008fde000000180c */
[----:B------:R-:W-:-:S04]  /*bd80*/  NOP ;  /* 0x0000000000007918 */ /* 0x000fc80000000000 */
[----:B------:R-:W-:Y:S02]  /*bd90*/  IMAD.MOV.U32 R24, RZ, RZ, R14 ;  /* 0x000000ffff187224 */ /* 0x000fe400078e000e */
[----:B------:R-:W-:Y:S02]  /*bda0*/  IMAD.MOV.U32 R18, RZ, RZ, R15 ;  /* 0x000000ffff127224 */ /* 0x000fe400078e000f */
[----:B------:R-:W-:Y:S01]  /*bdb0*/  IMAD.MOV.U32 R26, RZ, RZ, R12 ;  /* 0x000000ffff1a7224 */ /* 0x000fe200078e000c */
[----:B------:R-:W3:Y:S01]  /*bdc0*/  LDL.LU.64 R14, [R1+0x8c8] ;  /* 0x0008c800010e7983 */ /* 0x000ee20000300a00 */
[----:B------:R-:W-:-:S03]  /*bdd0*/  IMAD.MOV.U32 R25, RZ, RZ, R13 ;  /* 0x000000ffff197224 */ /* 0x000fc600078e000d */
[----:B------:R-:W3:Y:S02]  /*bde0*/  LDL.LU.64 R12, [R1+0x8c0] ;  /* 0x0008c000010c7983 */ /* 0x000ee40000300a00 */
[----:B---3--:R-:W-:Y:S02]  /*bdf0*/  HMMA.16816.F32 R8, R8, R16, R12 ;  /* 0x000000100808723c */ /* 0x008fe4000000180c */
[----:B------:R-:W2:Y:S04]  /*be00*/  LDL.LU.64 R14, [R1+0x8b8] ;  /* 0x0008b800010e7983 */ /* 0x000ea80000300a00 */
[----:B------:R-:W2:-:S13]  /*be10*/  LDL.LU.64 R12, [R1+0x8b0] ;  /* 0x0008b000010c7983 */ /* 0x000e9a0000300a00 */
[----:B------:R0:W-:Y:S04]  /*be20*/  STL.64 [R1+0x810], R10 ;  /* 0x0008100a01007387 */ /* 0x0001e80000100a00 */
[----:B------:R1:W-:Y:S01]  /*be30*/  STL.64 [R1+0x808], R8 ;  /* 0x0008080801007387 */ /* 0x0003e20000100a00 */
[----:B0-----:R-:W-:Y:S02]  /*be40*/  IMAD.MOV.U32 R10, RZ, RZ, R24 ;  /* 0x000000ffff0a7224 */ /* 0x001fe400078e0018 */
[----:B-1----:R-:W-:Y:S02]  /*be50*/  IMAD.MOV.U32 R8, RZ, RZ, R26 ;  /* 0x000000ffff087224 */ /* 0x002fe400078e001a */
[----:B------:R-:W2:Y:S01]  /*be60*/  LDL.LU R26, [R1+0x8ac] ;  /* 0x0008ac00011a7983 */ /* 0x000ea20000300800 */
[----:B------:R-:W-:-:S03]  /*be70*/  IMAD.MOV.U32 R9, RZ, RZ, R25 ;  /* 0x000000ffff097224 */ /* 0x000fc600078e0019 */
[----:B------:R-:W2:Y:S04]  /*be80*/  LDL.LU R25, [R1+0x8a8] ;  /* 0x0008a80001197983 */ /* 0x000ea80000300800 */
[----:B------:R-:W2:Y:S01]  /*be90*/  LDL.LU R24, [R1+0x8a4] ;  /* 0x0008a40001187983 */ /* 0x000ea20000300800 */
[----:B------:R-:W-:-:S03]  /*bea0*/  IMAD.MOV.U32 R11, RZ, RZ, R18 ;  /* 0x000000ffff0b7224 */ /* 0x000fc600078e0012 */
[----:B------:R-:W3:Y:S04]  /*beb0*/  LDL.LU R18, [R1+0x8a0] ;  /* 0x0008a00001127983 */ /* 0x000ee80000300800 */
[----:B------:R0:W-:Y:S04]  /*bec0*/  STL.64 [R1+0x830], R10 ;  /* 0x0008300a01007387 */ /* 0x0001e80000100a00 */
[----:B------:R1:W-:Y:S01]  /*bed0*/  STL.64 [R1+0x828], R8 ;  /* 0x0008280801007387 */ /* 0x0003e20000100a00 */
[----:B0-----:R-:W-:Y:S02]  /*bee0*/  IMAD.MOV.U32 R10, RZ, RZ, R23 ;  /* 0x000000ffff0a7224 */ /* 0x001fe400078e0017 */
[----:B------:R-:W-:-:S02]  /*bef0*/  IMAD.MOV.U32 R11, RZ, RZ, R28 ;  /* 0x000000ffff0b7224 */ /* 0x000fc400078e001c */
[----:B-1----:R-:W-:Y:S02]  /*bf00*/  IMAD.MOV.U32 R8, RZ, RZ, R19 ;  /* 0x000000ffff087224 */ /* 0x002fe400078e0013 */
[----:B------:R-:W3:Y:S01]  /*bf10*/  LDL.LU R19, [R1+0x89c] ;  /* 0x00089c0001137983 */ /* 0x000ee20000300800 */
[----:B------:R-:W-:-:S03]  /*bf20*/  IMAD.MOV.U32 R9, RZ, RZ, R22 ;  /* 0x000000ffff097224 */ /* 0x000fc600078e0016 */
[----:B------:R-:W4:Y:S04]  /*bf30*/  LDL.LU R22, [R1+0x898] ;  /* 0x0008980001167983 */ /* 0x000f280000300800 */
[----:B------:R-:W4:Y:S04]  /*bf40*/  LDL.LU R23, [R1+0x894] ;  /* 0x0008940001177983 */ /* 0x000f280000300800 */
[----:B------:R-:W3:Y:S04]  /*bf50*/  LDL.LU R28, [R1+0x890] ;  /* 0x00089000011c7983 */ /* 0x000ee80000300800 */
[----:B------:R0:W-:Y:S04]  /*bf60*/  STL.64 [R1+0x840], R10 ;  /* 0x0008400a01007387 */ /* 0x0001e80000100a00 */
[----:B------:R1:W-:Y:S01]  /*bf70*/  STL.64 [R1+0x838], R8 ;  /* 0x0008380801007387 */ /* 0x0003e20000100a00 */
[----:B0-----:R-:W-:-:S02]  /*bf80*/  IMAD.MOV.U32 R10, RZ, RZ, R2 ;  /* 0x000000ffff0a7224 */ /* 0x001fc400078e0002 */
[----:B------:R-:W-:Y:S02]  /*bf90*/  IMAD.MOV.U32 R11, RZ, RZ, R0 ;  /* 0x000000ffff0b7224 */ /* 0x000fe400078e0000 */
[----:B-1----:R-:W-:Y:S02]  /*bfa0*/  IMAD.MOV.U32 R9, RZ, RZ, R3 ;  /* 0x000000ffff097224 */ /* 0x002fe400078e0003 */
[----:B------:R-:W-:Y:S01]  /*bfb0*/  IMAD.MOV.U32 R8, RZ, RZ, R29 ;  /* 0x000000ffff087224 */ /* 0x000fe200078e001d */
[----:B--2---:R-:W-:-:S15]  /*bfc0*/  HMMA.16816.F32 R12, R24, R20, R12 ;  /* 0x00000014180c723c */ /* 0x004fde000000180c */
[----:B------:R-:W-:-:S04]  /*bfd0*/  NOP ;  /* 0x0000000000007918 */ /* 0x000fc80000000000 */
[----:B------:R-:W-:Y:S02]  /*bfe0*/  IMAD.MOV.U32 R3, RZ, RZ, R14 ;  /* 0x000000ffff037224 */ /* 0x000fe400078e000e */
[----:B------:R-:W-:Y:S02]  /*bff0*/  IMAD.MOV.U32 R2, RZ, RZ, R15 ;  /* 0x000000ffff027224 */ /* 0x000fe400078e000f */
[----:B------:R-:W-:Y:S01]  /*c000*/  IMAD.MOV.U32 R29, RZ, RZ, R12 ;  /* 0x000000ffff1d7224 */ /* 0x000fe200078e000c */
[----:B------:R-:W2:Y:S01]  /*c010*/  LDL.LU.64 R14, [R1+0x888] ;  /* 0x00088800010e7983 */ /* 0x000ea20000300a00 */
[----:B------:R-:W-:-:S03]  /*c020*/  IMAD.MOV.U32 R0, RZ, RZ, R13 ;  /* 0x000000ffff007224 */ /* 0x000fc600078e000d */
[----:B------:R-:W2:Y:S02]  /*c030*/  LDL.LU.64 R12, [R1+0x880] ;  /* 0x00088000010c7983 */ /* 0x000ea40000300a00 */
[----:B--2---:R-:W-:Y:S02]  /*c040*/  HMMA.16816.F32 R24, R24, R16, R12 ;  /* 0x000000101818723c */ /* 0x004fe4000000180c */
[----:B------:R-:W2:Y:S04]  /*c050*/  LDL.LU.64 R14, [R1+0x878] ;  /* 0x00087800010e7983 */ /* 0x000ea80000300a00 */
[----:B------:R-:W2:-:S13]  /*c060*/  LDL.LU.64 R12, [R1+0x870] ;  /* 0x00087000010c7983 */ /* 0x000e9a0000300a00 */
[----:B------:R0:W-:Y:S04]  /*c070*/  STL.64 [R1+0x7f0], R26 ;  /* 0x0007f01a01007387 */ /* 0x0001e80000100a00 */
[----:B------:R1:W-:Y:S01]  /*c080*/  STL.64 [R1+0x7e8], R24 ;  /* 0x0007e81801007387 */ /* 0x0003e20000100a00 */
[----:B0-----:R-:W-:Y:S02]  /*c090*/  IMAD.MOV.U32 R26, RZ, RZ, R3 ;  /* 0x000000ffff1a7224 */ /* 0x001fe400078e0003 */
[----:B------:R-:W-:Y:S02]  /*c0a0*/  IMAD.MOV.U32 R27, RZ, RZ, R2 ;  /* 0x000000ffff1b7224 */ /* 0x000fe400078e0002 */
[----:B-1----:R-:W-:Y:S02]  /*c0b0*/  IMAD.MOV.U32 R24, RZ, RZ, R29 ;  /* 0x000000ffff187224 */ /* 0x002fe400078e001d */
[----:B------:R-:W3:Y:S01]  /*c0c0*/  LDL.LU R29, [R1+0x86c] ;  /* 0x00086c00011d7983 */ /* 0x000ee20000300800 */
[----:B------:R-:W-:-:S03]  /*c0d0*/  IMAD.MOV.U32 R25, RZ, RZ, R0 ;  /* 0x000000ffff197224 */ /* 0x000fc600078e0000 */
[----:B------:R-:W3:Y:S01]  /*c0e0*/  LDL.LU R0, [R1+0x868] ;  /* 0x0008680001007983 */ /* 0x000ee20000300800 */
        /* <DEDUP_REMOVED lines=9> */
[----:B------:R-:W4:Y:S04]  /*c180*/  LDL.LU.64 R14, [R1+0x850] ;  /* 0x00085000010e7983 */ /* 0x000f280000300a00 */
[----:B------:R-:W4:-:S13]  /*c190*/  LDL.LU.64 R12, [R1+0x848] ;  /* 0x00084800010c7983 */ /* 0x000f1a0000300a00 */
[----:B------:R-:W-:Y:S04]  /*c1a0*/  STL.64 [R1+0x7d0], R6 ;  /* 0x0007d00601007387 */ /* 0x000fe80000100a00 */
[----:B------:R-:W-:Y:S01]  /*c1b0*/  STL.64 [R1+0x7c8], R4 ;  /* 0x0007c80401007387 */ /* 0x000fe20000100a00 */
[----:B----4-:R-:W-:-:S15]  /*c1c0*/  HMMA.16816.F32 R8, R12, R22, R8 ;  /* 0x000000160c08723c */ /* 0x010fde0000001808 */
[----:B------:R-:W-:-:S04]  /*c1d0*/  NOP ;  /* 0x0000000000007918 */ /* 0x000fc80000000000 */
[----:B------:R-:W-:Y:S01]  /*c1e0*/  STL.64 [R1+0xb0], R8 ;  /* 0x0000b00801007387 */ /* 0x000fe20000100a00 */
[----:B------:R-:W-:Y:S02]  /*c1f0*/  IMAD.MOV.U32 R17, RZ, RZ, R10 ;  /* 0x000000ffff117224 */ /* 0x000fe400078e000a */
[----:B------:R-:W-:Y:S01]  /*c200*/  IMAD.MOV.U32 R16, RZ, RZ, R8 ;  /* 0x000000ffff107224 */ /* 0x000fe200078e0008 */
[----:B------:R0:W-:Y:S04]  /*c210*/  STL.64 [R1+0xb8], R10 ;  /* 0x0000b80a01007387 */ /* 0x0001e80000100a00 */
[----:B0-----:R-:W3:Y:S04]  /*c220*/  LDL.LU.64 R10, [R1+0x840] ;  /* 0x00084000010a7983 */ /* 0x001ee80000300a00 */
[----:B------:R-:W3:Y:S04]  /*c230*/  LDL.LU.64 R8, [R1+0x838] ;  /* 0x0008380001087983 */ /* 0x000ee80000300a00 */
[----:B------:R-:W-:Y:S04]  /*c240*/  STL [R1+0x704], R16 ;  /* 0x0007041001007387 */ /* 0x000fe80000100800 */
[----:B------:R-:W-:Y:S01]  /*c250*/  STL [R1+0x700], R17 ;  /* 0x0007001101007387 */ /* 0x000fe20000100800 */
[----:B---3--:R-:W-:Y:S03]  /*c260*/  HMMA.16816.F32 R12, R12, R18, R8 ;  /* 0x000000120c0c723c */ /* 0x008fe60000001808 */
[----:B------:R-:W2:Y:S04]  /*c270*/  LDL.LU.64 R10, [R1+0x830] ;  /* 0x00083000010a7983 */ /* 0x000ea80000300a00 */
[----:B------:R-:W2:-:S12]  /*c280*/  LDL.LU.64 R8, [R1+0x828] ;  /* 0x0008280001087983 */ /* 0x000e980000300a00 */
[----:B------:R-:W-:Y:S04]  /*c290*/  STL.64 [R1+0xa0], R12 ;  /* 0x0000a00c01007387 */ /* 0x000fe80000100a00 */
[----:B------:R0:W-:Y:S04]  /*c2a0*/  STL.64 [R1+0xa8], R14 ;  /* 0x0000a80e01007387 */ /* 0x0001e80000100a00 */
[----:B0-----:R-:W2:Y:S04]  /*c2b0*/  LDL.LU.64 R14, [R1+0x820] ;  /* 0x00082000010e7983 */ /* 0x001ea80000300a00 */
[----:B------:R-:W2:Y:S02]  /*c2c0*/  LDL.LU.64 R12, [R1+0x818] ;  /* 0x00081800010c7983 */ /* 0x000ea40000300a00 */
[----:B--2---:R-:W-:-:S15]  /*c2d0*/  HMMA.16816.F32 R8, R12, R22, R8 ;  /* 0x000000160c08723c */ /* 0x004fde0000001808 */
[----:B------:R-:W-:-:S04]  /*c2e0*/  NOP ;  /* 0x0000000000007918 */ /* 0x000fc80000000000 */
[----:B------:R-:W-:Y:S04]  /*c2f0*/  STL.64 [R1+0x90], R8 ;  /* 0x0000900801007387 */ /* 0x000fe80000100a00 */
[----:B------:R0:W-:Y:S04]  /*c300*/  STL.64 [R1+0x98], R10 ;  /* 0x0000980a01007387 */ /* 0x0001e80000100a00 */
[----:B0-----:R-:W2:Y:S04]  /*c310*/  LDL.LU.64 R10, [R1+0x810] ;  /* 0x00081000010a7983 */ /* 0x001ea80000300a00 */
[----:B------:R-:W2:Y:S02]  /*c320*/  LDL.LU.64 R8, [R1+0x808] ;  /* 0x0008080001087983 */ /* 0x000ea40000300a00 */
[----:B--2---:R-:W-:Y:S02]  /*c330*/  HMMA.16816.F32 R12, R12, R18, R8 ;  /* 0x000000120c0c723c */ /* 0x004fe40000001808 */
[----:B------:R-:W2:Y:S04]  /*c340*/  LDL.LU.64 R10, [R1+0x800] ;  /* 0x00080000010a7983 */ /* 0x000ea80000300a00 */
[----:B------:R-:W2:-:S13]  /*c350*/  LDL.LU.64 R8, [R1+0x7f8] ;  /* 0x0007f80001087983 */ /* 0x000e9a0000300a00 */
[----:B------:R-:W-:Y:S04]  /*c360*/  STL.64 [R1+0x60], R12 ;  /* 0x0000600c01007387 */ /* 0x000fe80000100a00 */
[----:B------:R0:W-:Y:S01]  /*c370*/  STL.64 [R1+0x68], R14 ;  /* 0x0000680e01007387 */ /* 0x0001e20000100a00 */
[----:B--2---:R-:W-:-:S15]  /*c380*/  HMMA.16816.F32 R24, R8, R22, R24 ;  /* 0x000000160818723c */ /* 0x004fde0000001818 */
[----:B------:R-:W-:-:S04]  /*c390*/  NOP ;  /* 0x0000000000007918 */ /* 0x000fc80000000000 */
[----:B------:R-:W-:Y:S01]  /*c3a0*/  STL.64 [R1+0x70], R24 ;  /* 0x0000701801007387 */ /* 0x000fe20000100a00 */
[----:B0-----:R-:W-:Y:S02]  /*c3b0*/  IMAD.MOV.U32 R15, RZ, RZ, R27 ;  /* 0x000000ffff0f7224 */ /* 0x001fe400078e001b */
[----:B------:R-:W-:Y:S01]  /*c3c0*/  IMAD.MOV.U32 R14, RZ, RZ, R25 ;  /* 0x000000ffff0e7224 */ /* 0x000fe200078e0019 */
[----:B------:R0:W-:Y:S04]  /*c3d0*/  STL.64 [R1+0x78], R26 ;  /* 0x0000781a01007387 */ /* 0x0001e80000100a00 */
[----:B0-----:R-:W2:Y:S04]  /*c3e0*/  LDL.LU.64 R26, [R1+0x7f0] ;  /* 0x0007f000011a7983 */ /* 0x001ea80000300a00 */
[----:B------:R-:W2:Y:S01]  /*c3f0*/  LDL.LU.64 R24, [R1+0x7e8] ;  /* 0x0007e80001187983 */ /* 0x000ea20000300a00 */
[----:B------:R-:W-:-:S03]  /*c400*/  IMAD.MOV.U32 R7, RZ, RZ, R2 ;  /* 0x000000ffff077224 */ /* 0x000fc600078e0002 */
[----:B------:R-:W3:Y:S04]  /*c410*/  LDL.LU R13, [R1+0x614] ;  /* 0x00061400010d7983 */ /* 0x000ee80000300800 */
[----:B------:R-:W4:Y:S04]  /*c420*/  LDL.LU R17, [R1+0x60c] ;  /* 0x00060c0001117983 */ /* 0x000f280000300800 */
[----:B------:R-:W3:Y:S04]  /*c430*/  LDL.LU R16, [R1+0x604] ;  /* 0x0006040001107983 */ /* 0x000ee80000300800 */
[----:B------:R-:W3:Y:S04]  /*c440*/  LDL.LU R2, [R1+0x5fc] ;  /* 0x0005fc0001027983 */ /* 0x000ee80000300800 */
[----:B------:R0:W-:Y:S04]  /*c450*/  STL [R1+0x70c], R14 ;  /* 0x00070c0e01007387 */ /* 0x0001e80000100800 */
[----:B0-----:R-:W3:Y:S04]  /*c460*/  LDL.LU R14, [R1+0x61c] ;  /* 0x00061c00010e7983 */ /* 0x001ee80000300800 */
[----:B------:R0:W-:Y:S04]  /*c470*/  STL [R1+0x708], R15 ;  /* 0x0007080f01007387 */ /* 0x0001e80000100800 */
[----:B0-----:R-:W3:Y:S01]  /*c480*/  LDL.LU R15, [R1+0x258] ;  /* 0x00025800010f7983 */ /* 0x001ee20000300800 */
[----:B--2---:R-:W-:Y:S03]  /*c490*/  HMMA.16816.F32 R8, R8, R18, R24 ;  /* 0x000000120808723c */ /* 0x004fe60000001818 */
[----:B------:R-:W2:Y:S04]  /*c4a0*/  LDL.LU.64 R26, [R1+0x7e0] ;  /* 0x0007e000011a7983 */ /* 0x000ea80000300a00 */
[----:B------:R-:W2:Y:S01]  /*c4b0*/  LDL.LU.64 R24, [R1+0x7d8] ;  /* 0x0007d80001187983 */ /* 0x000ea20000300a00 */
[----:B------:R-:W-:-:S02]  /*c4c0*/  IMAD.MOV.U32 R4, RZ, RZ, R21 ;  /* 0x000000ffff047224 */ /* 0x000fc400078e0015 */
[----:B------:R-:W-:Y:S02]  /*c4d0*/  IMAD.MOV.U32 R5, RZ, RZ, R20 ;  /* 0x000000ffff057224 */ /* 0x000fe400078e0014 */
[----:B------:R-:W-:-:S07]  /*c4e0*/  IMAD.MOV.U32 R6, RZ, RZ, R3 ;  /* 0x000000ffff067224 */ /* 0x000fce00078e0003 */
[----:B------:R0:W-:Y:S01]  /*c4f0*/  STL.64 [R1+0x40], R8 ;  /* 0x0000400801007387 */ /* 0x0001e20000100a00 */
[----:B------:R-:W-:-:S03]  /*c500*/  IMAD.MOV.U32 R12, RZ, RZ, R11 ;  /* 0x000000ffff0c7224 */ /* 0x000fc600078e000b */
[----:B------:R1:W-:Y:S04]  /*c510*/  STL.64 [R1+0x48], R10 ;  /* 0x0000480a01007387 */ /* 0x0003e80000100a00 */
[----:B0-----:R-:W3:Y:S01]  /*c520*/  LDL.LU.64 R8, [R1+0x100] ;  /* 0x0001000001087983 */ /* 0x001ee20000300a00 */
[----:B-1----:R-:W-:-:S05]  /*c530*/  IMAD.MOV.U32 R11, RZ, RZ, R10 ;  /* 0x000000ffff0b7224 */ /* 0x002fca00078e000a */
[----:B------:R-:W-:Y:S04]  /*c540*/  STL [R1+0x714], R11 ;  /* 0x0007140b01007387 */ /* 0x000fe80000100800 */
[----:B------:R-:W-:Y:S01]  /*c550*/  STL [R1+0x710], R12 ;  /* 0x0007100c01007387 */ /* 0x000fe20000100800 */
[----:B--2---:R-:W-:Y:S03]  /*c560*/  HMMA.16816.F32 R20, R24, R22, R4 ;  /* 0x000000161814723c */ /* 0x004fe60000001804 */
[----:B------:R-:W2:Y:S04]  /*c570*/  LDL.LU.64 R6, [R1+0x7d0] ;  /* 0x0007d00001067983 */ /* 0x000ea80000300a00 */
[----:B------:R-:W2:-:S12]  /*c580*/  LDL.LU.64 R4, [R1+0x7c8] ;  /* 0x0007c80001047983 */ /* 0x000e980000300a00 */
[----:B------:R0:W-:Y:S02]  /*c590*/  STL [R1+0x724], R20 ;  /* 0x0007241401007387 */ /* 0x0001e40000100800 */
[----:B0-----:R-:W0:Y:S02]  /*c5a0*/  LDC R20, c[0x0][0x3a8] ;  /* 0x0000ea00ff147b82 */ /* 0x001e240000000800 */
[----:B------:R-:W-:Y:S01]  /*c5b0*/  STL [R1+0x720], R21 ;  /* 0x0007201501007387 */ /* 0x000fe20000100800 */
[----:B---3--:R-:W-:-:S03]  /*c5c0*/  VIADD R15, R15, 0x1 ;  /* 0x000000010f0f7836 */ /* 0x008fc60000000000 */
[----:B------:R-:W-:Y:S01]  /*c5d0*/  STL [R1+0x71c], R22 ;  /* 0x00071c1601007387 */ /* 0x000fe20000100800 */
[----:B0-----:R-:W-:-:S04]  /*c5e0*/  IMAD.SHL.U32 R20, R20, 0x40, RZ ;  /* 0x0000004014147824 */ /* 0x001fc800078e00ff */
[----:B------:R-:W-:-:S05]  /*c5f0*/  IMAD.SHL.U32 R20, R20, 0x2, RZ ;  /* 0x0000000214147824 */ /* 0x000fca00078e00ff */
[-C--:B------:R-:W-:Y:S02]  /*c600*/  IADD3 R3, P0, PT, R8, R20.reuse, RZ ;  /* 0x0000001408037210 */ /* 0x080fe40007f1e0ff */
[----:B------:R-:W-:Y:S01]  /*c610*/  IADD3 R10, P1, PT, R28, R20, RZ ;  /* 0x000000141c0a7210 */ /* 0x000fe20007f3e0ff */
[----:B------:R-:W-:Y:S02]  /*c620*/  STL [R1+0x718], R23 ;  /* 0x0007181701007387 */ /* 0x000fe40000100800 */
[--C-:B------:R-:W-:Y:S02]  /*c630*/  IMAD.X R8, R9, 0x1, R0.reuse, P0 ;  /* 0x0000000109087824 */ /* 0x100fe400000e0600 */
[----:B------:R-:W-:Y:S01]  /*c640*/  STL [R1+0x728], R3 ;  /* 0x0007280301007387 */ /* 0x000fe20000100800 */
[----:B------:R-:W-:-:S03]  /*c650*/  IMAD.X R9, R29, 0x1, R0, P1 ;  /* 0x000000011d097824 */ /* 0x000fc600008e0600 */
[----:B------:R-:W-:Y:S04]  /*c660*/  STL [R1+0x72c], R10 ;  /* 0x00072c0a01007387 */ /* 0x000fe80000100800 */
[----:B------:R-:W-:Y:S04]  /*c670*/  STL [R1+0x730], R8 ;  /* 0x0007300801007387 */ /* 0x000fe80000100800 */
[----:B------:R-:W-:Y:S04]  /*c680*/  STL [R1+0x258], R15 ;  /* 0x0002580f01007387 */ /* 0x000fe80000100800 */
[----:B------:R-:W-:Y:S01]  /*c690*/  STL [R1+0x7c4], R0 ;  /* 0x0007c40001007387 */ /* 0x000fe20000100800 */
[----:B------:R-:W-:-:S03]  /*c6a0*/  IADD3 R14, P5, PT, R14, R20, RZ ;  /* 0x000000140e0e7210 */ /* 0x000fc60007fbe0ff */
[----:B------:R-:W-:Y:S01]  /*c6b0*/  STL [R1+0x734], R9 ;  /* 0x0007340901007387 */ /* 0x000fe20000100800 */
[-C--:B------:R-:W-:Y:S02]  /*c6c0*/  IADD3 R13, P6, PT, R13, R20.reuse, RZ ;  /* 0x000000140d0d7210 */ /* 0x080fe40007fde0ff */
[----:B----4-:R-:W-:Y:S01]  /*c6d0*/  IADD3 R17, P1, PT, R17, R20, RZ ;  /* 0x0000001411117210 */ /* 0x010fe20007f3e0ff */
[----:B--2---:R-:W-:-:S15]  /*c6e0*/  HMMA.16816.F32 R4, R24, R18, R4 ;  /* 0x000000121804723c */ /* 0x004fde0000001804 */
[----:B------:R-:W-:-:S04]  /*c6f0*/  NOP ;  /* 0x0000000000007918 */ /* 0x000fc80000000000 */
[----:B------:R0:W-:Y:S04]  /*c700*/  STL.64 [R1+0xe0], R4 ;  /* 0x0000e00401007387 */ /* 0x0001e80000100a00 */
[----:B------:R-:W-:Y:S01]  /*c710*/  STL.64 [R1+0xe8], R6 ;  /* 0x0000e80601007387 */ /* 0x000fe20000100a00 */
[----:B0-----:R-:W-:-:S05]  /*c720*/  IMAD.MOV.U32 R4, RZ, RZ, R7 ;  /* 0x000000ffff047224 */ /* 0x001fca00078e0007 */
[----:B------:R0:W-:Y:S04]  /*c730*/  STL [R1+0x738], R4 ;  /* 0x0007380401007387 */ /* 0x0001e80000100800 */
[----:B------:R-:W-:Y:S04]  /*c740*/  STL [R1+0x61c], R14 ;  /* 0x00061c0e01007387 */ /* 0x000fe80000100800 */
[----:B------:R-:W-:Y:S04]  /*c750*/  STL [R1+0x614], R13 ;  /* 0x0006140d01007387 */ /* 0x000fe80000100800 */
[----:B------:R-:W2:Y:S04]  /*c760*/  LDL.LU R0, [R1+0x5f4] ;  /* 0x0005f40001007983 */ /* 0x000ea80000300800 */
[----:B------:R-:W-:Y:S04]  /*c770*/  STL [R1+0x60c], R17 ;  /* 0x00060c1101007387 */ /* 0x000fe80000100800 */
[----:B0-----:R-:W3:Y:S01]  /*c780*/  LDL.LU R4, [R1+0x5e4] ;  /* 0x0005e40001047983 */ /* 0x001ee20000300800 */
[----:B------:R-:W-:-:S02]  /*c790*/  IADD3 R16, P2, PT, R16, R20, RZ ;  /* 0x0000001410107210 */ /* 0x000fc40007f5e0ff */
[----:B------:R-:W-:-:S03]  /*c7a0*/  IADD3 R2, P3, PT, R2, R20, RZ ;  /* 0x0000001402027210 */ /* 0x000fc60007f7e0ff */
[----:B------:R-:W-:Y:S04]  /*c7b0*/  STL [R1+0x604], R16 ;  /* 0x0006041001007387 */ /* 0x000fe80000100800 */
[----:B---3--:R0:W-:Y:S04]  /*c7c0*/  STL [R1+0x7b8], R4 ;  /* 0x0007b80401007387 */ /* 0x0081e80000100800 */
[----:B------:R-:W-:Y:S04]  /*c7d0*/  STL [R1+0x5fc], R2 ;  /* 0x0005fc0201007387 */ /* 0x000fe80000100800 */
[----:B0-----:R-:W3:Y:S04]  /*c7e0*/  LDL.LU R4, [R1+0x610] ;  /* 0x0006100001047983 */ /* 0x001ee80000300800 */
[----:B---3--:R0:W-:Y:S04]  /*c7f0*/  STL [R1+0x7bc], R4 ;  /* 0x0007bc0401007387 */ /* 0x0081e80000100800 */
[----:B0-----:R-:W3:Y:S01]  /*c800*/  LDL.LU R4, [R1+0x5ec] ;  /* 0x0005ec0001047983 */ /* 0x001ee20000300800 */
[----:B------:R-:W-:-:S02]  /*c810*/  ISETP.NE.U32.AND P0, PT, R15, UR7, PT ;  /* 0x000000070f007c0c */ /* 0x000fc4000bf05070 */
[----:B--2---:R-:W-:Y:S01]  /*c820*/  IADD3 R0, P4, PT, R0, R20, RZ ;  /* 0x0000001400007210 */ /* 0x004fe20007f9e0ff */
[----:B---3--:R0:W-:Y:S04]  /*c830*/  STL [R1+0x7c0], R4 ;  /* 0x0007c00401007387 */ /* 0x0081e80000100800 */
[----:B0-----:R-:W2:Y:S04]  /*c840*/  LDL.LU R4, [R1+0x618] ;  /* 0x0006180001047983 */ /* 0x001ea80000300800 */
[----:B------:R-:W3:Y:S04]  /*c850*/  LDL.LU R24, [R1+0x608] ;  /* 0x0006080001187983 */ /* 0x000ee80000300800 */
[----:B------:R-:W4:Y:S04]  /*c860*/  LDL.LU R25, [R1+0x5dc] ;  /* 0x0005dc0001197983 */ /* 0x000f280000300800 */
        /* <DEDUP_REMOVED lines=24> */
[----:B------:R0:W-:Y:S04]  /*c9f0*/  STL [R1+0x5f4], R0 ;  /* 0x0005f40001007387 */ /* 0x0001e80000100800 */
[----:B0-----:R-:W2:Y:S02]  /*ca00*/  LDL.LU R0, [R1+0x7c4] ;  /* 0x0007c40001007983 */ /* 0x001ea40000300800 */
[----:B--2---:R-:W-:-:S05]  /*ca10*/  IMAD.X R4, R4, 0x1, R0, P5 ;  /* 0x0000000104047824 */ /* 0x004fca00028e0600 */
[----:B------:R0:W-:Y:S04]  /*ca20*/  STL [R1+0x618], R4 ;  /* 0x0006180401007387 */ /* 0x0001e80000100800 */
[----:B0-----:R-:W2:Y:S02]  /*ca30*/  LDL.LU R4, [R1+0x7c0] ;  /* 0x0007c00001047983 */ /* 0x001ea40000300800 */
[----:B--2---:R-:W-:-:S05]  /*ca40*/  IADD3 R4, P5, PT, R4, R20, RZ ;  /* 0x0000001404047210 */ /* 0x004fca0007fbe0ff */
[----:B------:R0:W-:Y:S04]  /*ca50*/  STL [R1+0x5ec], R4 ;  /* 0x0005ec0401007387 */ /* 0x0001e80000100800 */
[----:B0-----:R-:W2:Y:S02]  /*ca60*/  LDL.LU R4, [R1+0x7bc] ;  /* 0x0007bc0001047983 */ /* 0x001ea40000300800 */
[----:B--2---:R-:W-:-:S05]  /*ca70*/  IMAD.X R4, R4, 0x1, R0, P6 ;  /* 0x0000000104047824 */ /* 0x004fca00030e0600 */
[----:B------:R0:W-:Y:S04]  /*ca80*/  STL [R1+0x610], R4 ;  /* 0x0006100401007387 */ /* 0x0001e80000100800 */
[----:B0-----:R-:W2:Y:S01]  /*ca90*/  LDL.LU R4, [R1+0x7b8] ;  /* 0x0007b80001047983 */ /* 0x001ea20000300800 */
[--C-:B---3--:R-:W-:Y:S01]  /*caa0*/  IMAD.X R24, R24, 0x1, R0.reuse, P1 ;  /* 0x0000000118187824 */ /* 0x108fe200008e0600 */
[-C--:B----4-:R-:W-:Y:S01]  /*cab0*/  IADD3 R25, P1, PT, R25, R20.reuse, RZ ;  /* 0x0000001419197210 */ /* 0x090fe20007f3e0ff */
[--C-:B------:R-:W-:Y:S01]  /*cac0*/  IMAD.X R26, R26, 0x1, R0.reuse, P2 ;  /* 0x000000011a1a7824 */ /* 0x100fe200010e0600 */
[-C--:B------:R-:W-:Y:S01]  /*cad0*/  IADD3 R27, P2, PT, R27, R20.reuse, RZ ;  /* 0x000000141b1b7210 */ /* 0x080fe20007f5e0ff */
        /* <DEDUP_REMOVED lines=16> */
[----:B------:R-:W-:Y:S01]  /*cbe0*/  IMAD.X R16, R16, 0x1, R0, P1 ;  /* 0x0000000110107824 */ /* 0x000fe200008e0600 */
[----:B------:R-:W-:-:S02]  /*cbf0*/  IADD3 R2, P1, PT, R2, R20, RZ ;  /* 0x0000001402027210 */ /* 0x000fc40007f3e0ff */
[----:B--2---:R-:W-:-:S05]  /*cc00*/  IADD3 R4, P6, PT, R4, R20, RZ ;  /* 0x0000001404047210 */ /* 0x004fca0007fde0ff */
[----:B------:R-:W-:Y:S04]  /*cc10*/  STL [R1+0x5e4], R4 ;  /* 0x0005e40401007387 */ /* 0x000fe80000100800 */
[----:B------:R-:W-:Y:S04]  /*cc20*/  STL [R1+0x608], R24 ;  /* 0x0006081801007387 */ /* 0x000fe80000100800 */
[----:B------:R-:W-:Y:S01]  /*cc30*/  STL [R1+0x5dc], R25 ;  /* 0x0005dc1901007387 */ /* 0x000fe20000100800 */
[----:B------:R-:W-:-:S03]  /*cc40*/  IMAD.X R28, R28, 0x1, R0, P6 ;  /* 0x000000011c1c7824 */ /* 0x000fc600030e0600 */
[----:B------:R-:W-:Y:S01]  /*cc50*/  STL [R1+0x600], R26 ;  /* 0x0006001a01007387 */ /* 0x000fe20000100800 */
[----:B------:R-:W-:-:S03]  /*cc60*/  IADD3 R29, P6, PT, R29, R20, RZ ;  /* 0x000000141d1d7210 */ /* 0x000fc60007fde0ff */
        /* <DEDUP_REMOVED lines=11> */
[----:B------:R-:W-:-:S03]  /*cd20*/  IMAD.X R13, R13, 0x1, R0, P6 ;  /* 0x000000010d0d7824 */ /* 0x000fc600030e0600 */
[----:B------:R-:W-:Y:S04]  /*cd30*/  STL [R1+0x5d0], R3 ;  /* 0x0005d00301007387 */ /* 0x000fe80000100800 */
        /* <DEDUP_REMOVED lines=11> */
[----:B0-----:R-:W2:Y:S04]  /*cdf0*/  LDL.LU R20, [R1+0x5a0] ;  /* 0x0005a00001147983 */ /* 0x001ea80000300800 */
[----:B------:R-:W-:Y:S04]  /*ce00*/  STL [R1+0x5a8], R16 ;  /* 0x0005a81001007387 */ /* 0x000fe80000100800 */
[----:B------:R-:W3:Y:S04]  /*ce10*/  LDL.LU R4, [R1+0x590] ;  /* 0x0005900001047983 */ /* 0x000ee80000300800 */
[----:B------:R-:W-:Y:S04]  /*ce20*/  STL [R1+0x57c], R2 ;  /* 0x00057c0201007387 */ /* 0x000fe80000100800 */
[----:B---3--:R0:W-:Y:S04]  /*ce30*/  STL [R1+0x7a8], R4 ;  /* 0x0007a80401007387 */ /* 0x0081e80000100800 */
[----:B0-----:R-:W3:Y:S04]  /*ce40*/  LDL.LU R4, [R1+0x56c] ;  /* 0x00056c0001047983 */ /* 0x001ee80000300800 */
[----:B---3--:R0:W-:Y:S04]  /*ce50*/  STL [R1+0x7ac], R4 ;  /* 0x0007ac0401007387 */ /* 0x0081e80000100800 */
[----:B0-----:R-:W3:Y:S01]  /*ce60*/  LDL.LU R4, [R1+0x598] ;  /* 0x0005980001047983 */ /* 0x001ee20000300800 */
[----:B--2---:R-:W-:-:S03]  /*ce70*/  IMAD.X R20, R20, 0x1, R0, P2 ;  /* 0x0000000114147824 */ /* 0x004fc600010e0600 */
        /* <DEDUP_REMOVED lines=30> */
[----:B--2---:R-:W-:-:S05]  /*d060*/  IADD3 R4, P2, PT, R4, R20, RZ ;  /* 0x0000001404047210 */ /* 0x004fca0007f5e0ff */
[----:B------:R0:W-:Y:S04]  /*d070*/  STL [R1+0x574], R4 ;  /* 0x0005740401007387 */ /* 0x0001e80000100800 */
[----:B0-----:R-:W2:Y:S02]  /*d080*/  LDL.LU R4, [R1+0x7b0] ;  /* 0x0007b00001047983 */ /* 0x001ea40000300800 */
[----:B--2---:R-:W-:-:S05]  /*d090*/  IMAD.X R4, R4, 0x1, R0, P3 ;  /* 0x0000000104047824 */ /* 0x004fca00018e0600 */
[----:B------:R0:W-:Y:S04]  /*d0a0*/  STL [R1+0x598], R4 ;  /* 0x0005980401007387 */ /* 0x0001e80000100800 */
[----:B0-----:R-:W2:Y:S02]  /*d0b0*/  LDL.LU R4, [R1+0x7ac] ;  /* 0x0007ac0001047983 */ /* 0x001ea40000300800 */
[----:B--2---:R-:W-:-:S05]  /*d0c0*/  IADD3 R4, P3, PT, R4, R20, RZ ;  /* 0x0000001404047210 */ /* 0x004fca0007f7e0ff */
[----:B------:R0:W-:Y:S04]  /*d0d0*/  STL [R1+0x56c], R4 ;  /* 0x00056c0401007387 */ /* 0x0001e80000100800 */
[----:B0-----:R-:W2:Y:S01]  /*d0e0*/  LDL.LU R4, [R1+0x7a8] ;  /* 0x0007a80001047983 */ /* 0x001ea20000300800 */
[--C-:B----4-:R-:W-:Y:S01]  /*d0f0*/  IMAD.X R25, R25, 0x1, R0.reuse, P5 ;  /* 0x0000000119197824 */ /* 0x110fe200028e0600 */
        /* <DEDUP_REMOVED lines=18> */
[----:B------:R-:W-:Y:S01]  /*d220*/  IADD3 R13, P3, PT, R13, R20, RZ ;  /* 0x000000140d0d7210 */ /* 0x000fe20007f7e0ff */
[----:B------:R-:W-:-:S02]  /*d230*/  IMAD.X R2, R2, 0x1, R0, P5 ;  /* 0x0000000102027824 */ /* 0x000fc400028e0600 */
[----:B--2---:R-:W-:Y:S01]  /*d240*/  IMAD.X R4, R4, 0x1, R0, P4 ;  /* 0x0000000104047824 */ /* 0x004fe200020e0600 */
[----:B---3--:R-:W-:-:S04]  /*d250*/  IADD3 R24, P4, PT, R24, R20, RZ ;  /* 0x0000001418187210 */ /* 0x008fc80007f9e0ff */
[----:B------:R-:W-:Y:S04]  /*d260*/  STL [R1+0x590], R4 ;  /* 0x0005900401007387 */ /* 0x000fe80000100800 */
        /* <DEDUP_REMOVED lines=37> */
[----:B--2---:R-:W-:-:S03]  /*d4c0*/  IADD3 R0, P5, PT, R0, R20, RZ ;  /* 0x0000001400007210 */ /* 0x004fc60007fbe0ff */
        /* <DEDUP_REMOVED lines=560> */
[--C-:B------:R-:W-:Y:S01]  /*f7d0*/  IMAD.X R11, R11, 0x1, R0.reuse, P5 ;  /* 0x000000010b0b7824 */ /* 0x100fe200028e0600 */
[----:B------:R-:W-:Y:S01]  /*f7e0*/  IADD3 R15, P5, PT, R15, UR10, RZ ;  /* 0x0000000a0f0f7c10 */ /* 0x000fe2000ffbe0ff */
[--C-:B------:R-:W-:Y:S01]  /*f7f0*/  IMAD.X R14, R14, 0x1, R0.reuse, P6 ;  /* 0x000000010e0e7824 */ /* 0x100fe200030e0600 */
[----:B------:R-:W-:Y:S01]  /*f800*/  IADD3 R13, P6, PT, R13, UR10, RZ ;  /* 0x0000000a0d0d7c10 */ /* 0x000fe2000ffde0ff */
        /* <DEDUP_REMOVED lines=28> */
[----:B------:R-:W-:-:S03]  /*f9d0*/  IADD3 R16, P1, PT, R16, UR10, RZ ;  /* 0x0000000a10107c10 */ /* 0x000fc6000ff3e0ff */
        /* <DEDUP_REMOVED lines=9> */
[----:B0-----:R-:W3:Y:S01]  /*fa70*/  LDL.LU R4, [R1+0x6ac] ;  /* 0x0006ac0001047983 */ /* 0x001ee20000300800 */
[----:B--2---:R-:W-:-:S03]  /*fa80*/  IADD3 R0, P2, PT, R0, UR10, RZ ;  /* 0x0000000a00007c10 */ /* 0x004fc6000ff5e0ff */
        /* <DEDUP_REMOVED lines=34> */
[----:B--2---:R-:W-:-:S05]  /*fcb0*/  IADD3 R4, P3, PT, R4, UR10, RZ ;  /* 0x0000000a04047c10 */ /* 0x004fca000ff7e0ff */
[----:B------:R0:W-:Y:S04]  /*fcc0*/  STL [R1+0x6ac], R4 ;  /* 0x0006ac0401007387 */ /* 0x0001e80000100800 */
[----:B0-----:R-:W2:Y:S01]  /*fcd0*/  LDL.LU R4, [R1+0x73c] ;  /* 0x00073c0001047983 */ /* 0x001ea20000300800 */
[----:B----4-:R-:W-:Y:S02]  /*fce0*/  IADD3.X R8, PT, PT, R8, UR4, RZ, P5, !PT ;  /* 0x0000000408087c10 */ /* 0x010fe4000affe4ff */
[----:B------:R-:W-:Y:S02]  /*fcf0*/  IADD3 R10, P5, PT, R10, UR10, RZ ;  /* 0x0000000a0a0a7c10 */ /* 0x000fe4000ffbe0ff */
[----:B------:R-:W-:Y:S02]  /*fd00*/  IADD3.X R3, PT, PT, R3, UR4, RZ, P6, !PT ;  /* 0x0000000403037c10 */ /* 0x000fe4000b7fe4ff */
[----:B------:R-:W-:-:S02]  /*fd10*/  IADD3 R20, P6, PT, R20, UR10, RZ ;  /* 0x0000000a14147c10 */ /* 0x000fc4000ffde0ff */
[----:B------:R-:W-:Y:S02]  /*fd20*/  IADD3.X R21, PT, PT, R21, UR4, RZ, P1, !PT ;  /* 0x0000000415157c10 */ /* 0x000fe40008ffe4ff */
[----:B------:R-:W-:Y:S02]  /*fd30*/  IADD3 R22, P1, PT, R22, UR10, RZ ;  /* 0x0000000a16167c10 */ /* 0x000fe4000ff3e0ff */
[----:B------:R-:W-:Y:S02]  /*fd40*/  IADD3.X R23, PT, PT, R23, UR4, RZ, P2, !PT ;  /* 0x0000000417177c10 */ /* 0x000fe400097fe4ff */
[----:B------:R-:W-:Y:S02]  /*fd50*/  IADD3 R11, P2, PT, R11, UR10, RZ ;  /* 0x0000000a0b0b7c10 */ /* 0x000fe4000ff5e0ff */
[----:B------:R-:W-:Y:S02]  /*fd60*/  IADD3.X R12, PT, PT, R12, UR4, RZ, P3, !PT ;  /* 0x000000040c0c7c10 */ /* 0x000fe40009ffe4ff */
[----:B------:R-:W-:Y:S01]  /*fd70*/  IADD3 R14, P3, PT, R14, UR10, RZ ;  /* 0x0000000a0e0e7c10 */ /* 0x000fe2000ff7e0ff */
[----:B--2---:R-:W-:Y:S01]  /*fd80*/  IMAD.X R4, R4, 0x1, R0, P4 ;  /* 0x0000000104047824 */ /* 0x004fe200020e0600 */
[----:B---3--:R-:W-:-:S04]  /*fd90*/  IADD3 R9, P4, PT, R9, UR10, RZ ;  /* 0x0000000a09097c10 */ /* 0x008fc8000ff9e0ff */
[----:B------:R0:W-:Y:S04]  /*fda0*/  STL [R1+0x664], R4 ;  /* 0x0006640401007387 */ /* 0x0001e80000100800 */
[----:B0-----:R0:W5:Y:S04]  /*fdb0*/  LDL.LU R4, [R1+0x738] ;  /* 0x0007380001047983 */ /* 0x0011680000300800 */
[----:B------:R1:W-:Y:S04]  /*fdc0*/  STL [R1+0x6a4], R9 ;  /* 0x0006a40901007387 */ /* 0x0003e80000100800 */
[----:B-1----:R-:W2:Y:S04]  /*fdd0*/  LDL.LU R9, [R1+0x734] ;  /* 0x0007340001097983 */ /* 0x002ea80000300800 */
[----:B------:R1:W-:Y:S04]  /*fde0*/  STL [R1+0x694], R8 ;  /* 0x0006940801007387 */ /* 0x0003e80000100800 */
[----:B-1----:R-:W3:Y:S04]  /*fdf0*/  LDL.LU R8, [R1+0x730] ;  /* 0x0007300001087983 */ /* 0x002ee80000300800 */
[----:B------:R1:W-:Y:S04]  /*fe00*/  STL [R1+0x69c], R10 ;  /* 0x00069c0a01007387 */ /* 0x0003e80000100800 */
[----:B-1----:R-:W4:Y:S04]  /*fe10*/  LDL.LU R10, [R1+0x72c] ;  /* 0x00072c00010a7983 */ /* 0x002f280000300800 */
[----:B------:R1:W-:Y:S04]  /*fe20*/  STL [R1+0x6b8], R3 ;  /* 0x0006b80301007387 */ /* 0x0003e80000100800 */
[----:B-1----:R-:W2:Y:S04]  /*fe30*/  LDL.LU R3, [R1+0x728] ;  /* 0x0007280001037983 */ /* 0x002ea80000300800 */
[----:B------:R1:W-:Y:S01]  /*fe40*/  STL [R1+0x68c], R20 ;  /* 0x00068c1401007387 */ /* 0x0003e20000100800 */
[----:B------:R-:W-:-:S03]  /*fe50*/  IADD3.X R15, PT, PT, R15, UR4, RZ, P4, !PT ;  /* 0x000000040f0f7c10 */ /* 0x000fc6000a7fe4ff */
[----:B-1----:R0:W5:Y:S04]  /*fe60*/  LDL.LU R20, [R1+0x724] ;  /* 0x0007240001147983 */ /* 0x0021680000300800 */
[----:B------:R1:W-:Y:S01]  /*fe70*/  STL [R1+0x6b4], R21 ;  /* 0x0006b41501007387 */ /* 0x0003e20000100800 */
[----:B------:R-:W-:-:S03]  /*fe80*/  IADD3 R16, P4, PT, R16, UR10, RZ ;  /* 0x0000000a10107c10 */ /* 0x000fc6000ff9e0ff */
[----:B-1----:R0:W5:Y:S04]  /*fe90*/  LDL.LU R21, [R1+0x720] ;  /* 0x0007200001157983 */ /* 0x0021680000300800 */
        /* <DEDUP_REMOVED lines=13> */
[----:B------:R-:W-:Y:S02]  /*ff70*/  IADD3.X R26, PT, PT, R26, UR4, RZ, P1, !PT ;  /* 0x000000041a1a7c10 */ /* 0x000fe40008ffe4ff */
[----:B------:R-:W-:Y:S01]  /*ff80*/  IADD3 R27, P1, PT, R27, UR10, RZ ;  /* 0x0000000a1b1b7c10 */ /* 0x000fe2000ff3e0ff */
[----:B-1----:R0:W5:Y:S04]  /*ff90*/  LDL.LU R14, [R1+0x70c] ;  /* 0x00070c00010e7983 */ /* 0x0021680000300800 */
[----:B------:R1:W-:Y:S01]  /*ffa0*/  STL [R1+0x6a0], R15 ;  /* 0x0006a00f01007387 */ /* 0x0003e20000100800 */
[----:B------:R-:W-:-:S02]  /*ffb0*/  IADD3.X R18, PT, PT, R18, UR4, RZ, P2, !PT ;  /* 0x0000000412127c10 */ /* 0x000fc400097fe4ff */
[----:B------:R-:W-:Y:S01]  /*ffc0*/  IADD3 R19, P2, PT, R19, UR10, RZ ;  /* 0x0000000a13137c10 */ /* 0x000fe2000ff5e0ff */
[----:B-1----:R0:W5:Y:S04]  /*ffd0*/  LDL.LU R15, [R1+0x708] ;  /* 0x00070800010f7983 */ /* 0x0021680000300800 */
[----:B------:R1:W-:Y:S01]  /*ffe0*/  STL [R1+0x66c], R16 ;  /* 0x00066c1001007387 */ /* 0x0003e20000100800 */
[----:B------:R-:W-:Y:S02]  /*fff0*/  IADD3.X R5, PT, PT, R5, UR4, RZ, P3, !PT ;  /* 0x0000000405057c10 */ /* 0x000fe40009ffe4ff */
[----:B------:R-:W-:Y:S01]  /*10000*/  IADD3.X R6, PT, PT, R6, UR4, RZ, P4, !PT ;  /* 0x0000000406067c10 */ /* 0x000fe2000a7fe4ff */
[----:B-1----:R0:W5:Y:S04]  /*10010*/  LDL.LU R16, [R1+0x704] ;  /* 0x0007040001107983 */ /* 0x0021680000300800 */
[----:B------:R1:W-:Y:S01]  /*10020*/  STL [R1+0x690], R17 ;  /* 0x0006901101007387 */ /* 0x0003e20000100800 */
[----:B------:R-:W-:-:S03]  /*10030*/  IADD3.X R7, PT, PT, R7, UR4, RZ, P5, !PT ;  /* 0x0000000407077c10 */ /* 0x000fc6000affe4ff */
[----:B-1----:R0:W5:Y:S04]  /*10040*/  LDL.LU R17, [R1+0x700] ;  /* 0x0007000001117983 */ /* 0x0021680000300800 */
[----:B------:R1:W-:Y:S04]  /*10050*/  STL [R1+0x278], R2 ;  /* 0x0002780201007387 */ /* 0x0003e80000100800 */
[----:B------:R-:W-:Y:S04]  /*10060*/  STL [R1+0x688], R24 ;  /* 0x0006881801007387 */ /* 0x000fe80000100800 */
[----:B------:R-:W-:Y:S04]  /*10070*/  STL [R1+0x270], R25 ;  /* 0x0002701901007387 */ /* 0x000fe80000100800 */
[----:B------:R-:W-:Y:S04]  /*10080*/  STL [R1+0x680], R26 ;  /* 0x0006801a01007387 */ /* 0x000fe80000100800 */
[----:B------:R-:W-:Y:S01]  /*10090*/  STL [R1+0x268], R27 ;  /* 0x0002681b01007387 */ /* 0x000fe20000100800 */
[----:B-1----:R-:W1:Y:S03]  /*100a0*/  S2R R2, SR_TID.X ;  /* 0x0000000000027919 */ /* 0x002e660000002100 */
[----:B------:R-:W-:Y:S04]  /*100b0*/  STL [R1+0x678], R18 ;  /* 0x0006781201007387 */ /* 0x000fe80000100800 */
[----:B------:R-:W-:Y:S04]  /*100c0*/  STL [R1+0x260], R19 ;  /* 0x0002601301007387 */ /* 0x000fe80000100800 */
[----:B------:R-:W-:Y:S01]  /*100d0*/  STL [R1+0x670], R5 ;  /* 0x0006700501007387 */ /* 0x000fe20000100800 */
[----:B------:R-:W-:-:S03]  /*100e0*/  IADD3.X R28, PT, PT, R28, UR4, RZ, P6, !PT ;  /* 0x000000041c1c7c10 */ /* 0x000fc6000b7fe4ff */
[----:B------:R-:W-:Y:S01]  /*100f0*/  STL [R1+0x650], R6 ;  /* 0x0006500601007387 */ /* 0x000fe20000100800 */
[----:B------:R-:W-:-:S03]  /*10100*/  IADD3.X R29, PT, PT, R29, UR4, RZ, P1, !PT ;  /* 0x000000041d1d7c10 */ /* 0x000fc60008ffe4ff */
[----:B------:R3:W-:Y:S01]  /*10110*/  STL [R1+0x274], R7 ;  /* 0x0002740701007387 */ /* 0x0007e20000100800 */
[----:B------:R-:W-:-:S03]  /*10120*/  IADD3.X R13, PT, PT, R13, UR4, RZ, P2, !PT ;  /* 0x000000040d0d7c10 */ /* 0x000fc600097fe4ff */
[----:B------:R4:W-:Y:S04]  /*10130*/  STL [R1+0x26c], R28 ;  /* 0x00026c1c01007387 */ /* 0x0009e80000100800 */
[----:B------:R0:W-:Y:S01]  /*10140*/  STL [R1+0x264], R29 ;  /* 0x0002641d01007387 */ /* 0x0001e20000100800 */
[----:B-1----:R-:W-:-:S05]  /*10150*/  LOP3.LUT R2, R2, 0x3f, RZ, 0xc0, !PT ;  /* 0x0000003f02027812 */ /* 0x002fca00078ec0ff */
[----:B------:R-:W-:Y:S02]  /*10160*/  IMAD.SHL.U32 R2, R2, 0x2, RZ ;  /* 0x0000000202027824 */ /* 0x000fe400078e00ff */
[----:B---3--:R-:W-:Y:S02]  /*10170*/  IMAD.MOV.U32 R7, RZ, RZ, R8 ;  /* 0x000000ffff077224 */ /* 0x008fe400078e0008 */
[----:B--2---:R-:W-:-:S05]  /*10180*/  IMAD.MOV.U32 R6, RZ, RZ, R3 ;  /* 0x000000ffff067224 */ /* 0x004fca00078e0003 */
[----:B------:R1:W-:Y:S04]  /*10190*/  STL.64 [R1+0x100], R6 ;  /* 0x0001000601007387 */ /* 0x0003e80000100a00 */
[----:B------:R1:W-:Y:S01]  /*101a0*/  STL [R1+0x25c], R13 ;  /* 0x00025c0d01007387 */ /* 0x0003e20000100800 */
[----:B----4-:R-:W-:Y:S02]  /*101b0*/  IMAD.MOV.U32 R28, RZ, RZ, R10 ;  /* 0x000000ffff1c7224 */ /* 0x010fe400078e000a */
[----:B0-----:R-:W-:Y:S01]  /*101c0*/  IMAD.MOV.U32 R29, RZ, RZ, R9 ;  /* 0x000000ffff1d7224 */ /* 0x001fe200078e0009 */
[----:B------:R-:W-:Y:S06]  /*101d0*/  @P0 BRA `(.L_x_1) ;  /* 0xffffff3800900947 */ /* 0x000fec000383ffff */
[----:B-----5:R0:W-:Y:S01]  /*101e0*/  STL [R1+0x708], R20 ;  /* 0x0007081401007387 */ /* 0x0201e20000100800 */
[----:B-1----:R-:W-:-:S03]  /*101f0*/  IMAD.MOV.U32 R7, RZ, RZ, R12 ;  /* 0x000000ffff077224 */ /* 0x002fc600078e000c */
[----:B------:R1:W-:Y:S01]  /*10200*/  STL [R1+0x704], R17 ;  /* 0x0007041101007387 */ /* 0x0003e20000100800 */
[----:B0-----:R-:W-:-:S03]  /*10210*/  IMAD.MOV.U32 R20, RZ, RZ, R4 ;  /* 0x000000ffff147224 */ /* 0x001fc600078e0004 */
[----:B-1----:R-:W2:Y:S04]  /*10220*/  LDL.LU R17, [R1+0xe4] ;  /* 0x0000e40001117983 */ /* 0x002ea80000300800 */
[----:B------:R-:W2:Y:S04]  /*10230*/  LDL.LU R6, [R1+0x44] ;  /* 0x0000440001067983 */ /* 0x000ea80000300800 */
[----:B------:R0:W-:Y:S04]  /*10240*/  STL [R1+0x700], R16 ;  /* 0x0007001001007387 */ /* 0x0001e80000100800 */
[----:B0-----:R-:W3:Y:S04]  /*10250*/  LDL.LU R16, [R1+0x6c] ;  /* 0x00006c0001107983 */ /* 0x001ee80000300800 */
[----:B------:R-:W3:Y:S04]  /*10260*/  LDL.LU R5, [R1+0xac] ;  /* 0x0000ac0001057983 */ /* 0x000ee80000300800 */
        /* <DEDUP_REMOVED lines=12> */
[----:B------:R-:W4:Y:S01]  /*10330*/  LDL.LU R12, [R1+0xb4] ;  /* 0x0000b400010c7983 */ /* 0x000f220000300800 */
[----:B------:R-:W-:-:S03]  /*10340*/  F2FP.F16.F32.PACK_AB R7, R20, R7 ;  /* 0x000000071407723e */ /* 0x000fc600000000ff */
[----:B------:R-:W4:Y:S04]  /*10350*/  LDL.LU R19, [R1+0x78] ;  /* 0x0000780001137983 */ /* 0x000f280000300800 */
[----:B------:R-:W4:Y:S04]  /*10360*/  LDL.LU R18, [R1+0x70] ;  /* 0x0000700001127983 */ /* 0x000f280000300800 */
[----:B------:R-:W4:Y:S04]  /*10370*/  LDL.LU R26, [R1+0x98] ;  /* 0x00009800011a7983 */ /* 0x000f280000300800 */
[----:B------:R-:W4:Y:S04]  /*10380*/  LDL.LU R27, [R1+0x90] ;  /* 0x00009000011b7983 */ /* 0x000f280000300800 */
[----:B------:R-:W4:Y:S01]  /*10390*/  LDL.LU R20, [R1+0x708] ;  /* 0x0007080001147983 */ /* 0x000f220000300800 */
[----:B--2---:R-:W-:-:S03]  /*103a0*/  F2FP.F16.F32.PACK_AB R6, R17, R6 ;  /* 0x000000061106723e */ /* 0x004fc600000000ff */
[----:B------:R-:W2:Y:S01]  /*103b0*/  LDL.LU R17, [R1+0x704] ;  /* 0x0007040001117983 */ /* 0x000ea20000300800 */
[----:B---3--:R-:W-:-:S03]  /*103c0*/  F2FP.F16.F32.PACK_AB R5, R16, R5 ;  /* 0x000000051005723e */ /* 0x008fc600000000ff */
[----:B------:R-:W3:Y:S01]  /*103d0*/  LDL.LU R16, [R1+0x700] ;  /* 0x0007000001107983 */ /* 0x000ee20000300800 */
[----:B------:R-:W-:Y:S02]  /*103e0*/  F2FP.F16.F32.PACK_AB R15, R23, R15 ;  /* 0x0000000f170f723e */ /* 0x000fe400000000ff */
[----:B------:R-:W-:Y:S02]  /*103f0*/  F2FP.F16.F32.PACK_AB R14, R21, R14 ;  /* 0x0000000e150e723e */ /* 0x000fe400000000ff */
[----:B----4-:R-:W-:Y:S02]  /*10400*/  F2FP.F16.F32.PACK_AB R4, R28, R4 ;  /* 0x000000041c04723e */ /* 0x010fe400000000ff */
[----:B------:R-:W-:Y:S02]  /*10410*/  F2FP.F16.F32.PACK_AB R11, R29, R11 ;  /* 0x0000000b1d0b723e */ /* 0x000fe400000000ff */
[----:B------:R-:W-:Y:S02]  /*10420*/  F2FP.F16.F32.PACK_AB R10, R2, R10 ;  /* 0x0000000a020a723e */ /* 0x000fe400000000ff */
[----:B------:R-:W-:-:S02]  /*10430*/  F2FP.F16.F32.PACK_AB R9, R0, R9 ;  /* 0x000000090009723e */ /* 0x000fc400000000ff */
[----:B------:R-:W-:Y:S02]  /*10440*/  F2FP.F16.F32.PACK_AB R8, R3, R8 ;  /* 0x000000080308723e */ /* 0x000fe400000000ff */
[----:B------:R-:W-:Y:S02]  /*10450*/  F2FP.F16.F32.PACK_AB R13, R24, R13 ;  /* 0x0000000d180d723e */ /* 0x000fe400000000ff */
[----:B------:R-:W-:Y:S02]  /*10460*/  F2FP.F16.F32.PACK_AB R12, R25, R12 ;  /* 0x0000000c190c723e */ /* 0x000fe400000000ff */
[----:B------:R-:W-:Y:S02]  /*10470*/  F2FP.F16.F32.PACK_AB R19, R22, R19 ;  /* 0x000000131613723e */ /* 0x000fe400000000ff */
[----:B------:R-:W-:Y:S02]  /*10480*/  F2FP.F16.F32.PACK_AB R18, R20, R18 ;  /* 0x000000121412723e */ /* 0x000fe400000000ff */
[----:B--2---:R-:W-:-:S02]  /*10490*/  F2FP.F16.F32.PACK_AB R17, R26, R17 ;  /* 0x000000111a11723e */ /* 0x004fc400000000ff */
[----:B---3--:R-:W-:-:S07]  /*104a0*/  F2FP.F16.F32.PACK_AB R16, R27, R16 ;  /* 0x000000101b10723e */ /* 0x008fce00000000ff */
.L_x_0:
[----:B------:R-:W1:Y:S01]  /*104b0*/  S2R R20, SR_TID.X ;  /* 0x0000000000147919 */ /* 0x000e620000002100 */
[----:B------:R-:W2:Y:S01]  /*104c0*/  S2UR UR5, SR_CgaCtaId ;  /* 0x00000000000579c3 */ /* 0x000ea20000008800 */
[----:B------:R-:W-:Y:S01]  /*104d0*/  UMOV UR4, 0x400 ;  /* 0x0000040000047882 */ /* 0x000fe20000000000 */
[----:B------:R-:W3:Y:S01]  /*104e0*/  LDCU UR10, c[0x0][0x3b8] ;  /* 0x00007700ff0a77ac */ /* 0x000ee20008000800 */
[----:B------:R-:W4:Y:S01]  /*104f0*/  S2R R21, SR_TID.X ;  /* 0x0000000000157919 */ /* 0x000f220000002100 */
[----:B------:R-:W3:Y:S04]  /*10500*/  LDL.LU R27, [R1+0x6d0] ;  /* 0x0006d000011b7983 */ /* 0x000ee80000300800 */
[----:B------:R-:W0:Y:S01]  /*10510*/  LDC R22, c[0x0][0x3b4] ;  /* 0x0000ed00ff167b82 */ /* 0x000e220000000800 */
[----:B--2---:R-:W-:Y:S01]  /*10520*/  ULEA UR4, UR5, UR4, 0x18 ;  /* 0x0000000405047291 */ /* 0x004fe2000f8ec0ff */
[----:B-1----:R-:W-:-:S02]  /*10530*/  IMAD.SHL.U32 R0, R20, 0x10, RZ ;  /* 0x0000001014007824 */ /* 0x002fc400078e00ff */
[C---:B------:R-:W-:Y:S02]  /*10540*/  IMAD.SHL.U32 R2, R20.reuse, 0x20, RZ ;  /* 0x0000002014027824 */ /* 0x040fe400078e00ff */
[----:B------:R-:W-:Y:S01]  /*10550*/  IMAD.SHL.U32 R20, R20, 0x8, RZ ;  /* 0x0000000814147824 */ /* 0x000fe200078e00ff */
[----:B------:R-:W-:Y:S02]  /*10560*/  LOP3.LUT R0, R0, 0xf0, RZ, 0xc0, !PT ;  /* 0x000000f000007812 */ /* 0x000fe400078ec0ff */
[----:B------:R-:W-:Y:S02]  /*10570*/  LOP3.LUT R3, R2, 0x200, RZ, 0xc0, !PT ;  /* 0x0000020002037812 */ /* 0x000fe400078ec0ff */
[----:B------:R-:W-:Y:S02]  /*10580*/  LOP3.LUT R2, R20, 0x100, RZ, 0xc0, !PT ;  /* 0x0000010014027812 */ /* 0x000fe400078ec0ff */
[----:B------:R-:W-:Y:S02]  /*10590*/  IADD3 R3, PT, PT, R3, UR4, R0 ;  /* 0x0000000403037c10 */ /* 0x000fe4000fffe000 */
[----:B----4-:R-:W-:-:S03]  /*105a0*/  LOP3.LUT R21, R21, 0x3f, RZ, 0xc0, !PT ;  /* 0x0000003f15157812 */ /* 0x010fc600078ec0ff */
[----:B------:R-:W-:Y:S01]  /*105b0*/  IMAD.IADD R2, R2, 0x1, R3 ;  /* 0x0000000102027824 */ /* 0x000fe200078e0203 */
[----:B------:R-:W-:Y:S01]  /*105c0*/  BAR.SYNC.DEFER_BLOCKING 0x0 ;  /* 0x0000000000007b1d */ /* 0x000fe20000010000 */
[----:B------:R-:W-:-:S05]  /*105d0*/  LEA R0, R21, UR4, 0x4 ;  /* 0x0000000415007c11 */ /* 0x000fca000f8e20ff */
[----:B------:R-:W1:Y:S01]  /*105e0*/  LDCU.128 UR4, c[0x0][0x390] ;  /* 0x00007200ff0477ac */ /* 0x000e620008000c00 */
[----:B------:R-:W-:Y:S01]  /*105f0*/  STSM.16.M88.4 [R2], R16 ;  /* 0x0000001002007844 */ /* 0x000fe20000000200 */
[----:B------:R-:W-:Y:S06]  /*10600*/  BAR.SYNC.DEFER_BLOCKING 0x0 ;  /* 0x0000000000007b1d */ /* 0x000fec0000010000 */
[----:B------:R-:W-:Y:S02]  /*10610*/  LDS.128 R16, [R0] ;  /* 0x0000000000107984 */ /* 0x000fe40000000c00 */
[----:B------:R-:W-:Y:S06]  /*10620*/  BAR.SYNC.DEFER_BLOCKING 0x0 ;  /* 0x0000000000007b1d */ /* 0x000fec0000010000 */
[----:B------:R-:W-:Y:S02]  /*10630*/  STSM.16.M88.4 [R2], R12 ;  /* 0x0000000c02007844 */ /* 0x000fe40000000200 */
[----:B------:R-:W-:Y:S06]  /*10640*/  BAR.SYNC.DEFER_BLOCKING 0x0 ;  /* 0x0000000000007b1d */ /* 0x000fec0000010000 */
[----:B------:R-:W2:Y:S02]  /*10650*/  LDS.128 R12, [R0] ;  /* 0x00000000000c7984 */ /* 0x000ea40000000c00 */
[----:B------:R-:W-:Y:S06]  /*10660*/  BAR.SYNC.DEFER_BLOCKING 0x0 ;  /* 0x0000000000007b1d */ /* 0x000fec0000010000 */
[----:B------:R-:W-:Y:S02]  /*10670*/  STSM.16.M88.4 [R2], R8 ;  /* 0x0000000802007844 */ /* 0x000fe40000000200 */
[----:B------:R-:W-:Y:S06]  /*10680*/  BAR.SYNC.DEFER_BLOCKING 0x0 ;  /* 0x0000000000007b1d */ /* 0x000fec0000010000 */
[----:B--2---:R2:W-:Y:S04]  /*10690*/  STL [R1+0x704], R15 ;  /* 0x0007040f01007387 */ /* 0x0045e80000100800 */
[----:B--2---:R-:W0:Y:S04]  /*106a0*/  LDL R15, [R1+0x6d4] ;  /* 0x0006d400010f7983 */ /* 0x004e280000100800 */
[----:B------:R-:W2:Y:S01]  /*106b0*/  LDS.128 R8, [R0] ;  /* 0x0000000000087984 */ /* 0x000ea20000000c00 */
[----:B------:R-:W-:Y:S06]  /*106c0*/  BAR.SYNC.DEFER_BLOCKING 0x0 ;  /* 0x0000000000007b1d */ /* 0x000fec0000010000 */
[----:B--2---:R2:W-:Y:S04]  /*106d0*/  STL [R1+0x700], R11 ;  /* 0x0007000b01007387 */ /* 0x0045e80000100800 */
[----:B--2---:R-:W2:Y:S04]  /*106e0*/  LDL.LU R11, [R1+0x6d8] ;  /* 0x0006d800010b7983 */ /* 0x004ea80000300800 */
[----:B------:R-:W-:Y:S01]  /*106f0*/  STSM.16.M88.4 [R2], R4 ;  /* 0x0000000402007844 */ /* 0x000fe20000000200 */
[----:B------:R-:W-:Y:S01]  /*10700*/  PRMT R26, R16, 0x7632, R26 ;  /* 0x00007632101a7816 */ /* 0x000fe2000000001a */
[----:B---3--:R-:W-:-:S02]  /*10710*/  VIADD R3, R27, 0x1 ;  /* 0x000000011b037836 */ /* 0x008fc40000000000 */
[C---:B------:R-:W-:Y:S02]  /*10720*/  VIADD R20, R27.reuse, 0x2 ;  /* 0x000000021b147836 */ /* 0x040fe40000000000 */
[----:B------:R-:W-:Y:S01]  /*10730*/  VIADD R21, R27, 0x3 ;  /* 0x000000031b157836 */ /* 0x000fe20000000000 */
[----:B------:R-:W-:Y:S01]  /*10740*/  BAR.SYNC.DEFER_BLOCKING 0x0 ;  /* 0x0000000000007b1d */ /* 0x000fe20000010000 */
[----:B-1----:R-:W-:Y:S01]  /*10750*/  ISETP.GE.AND P4, PT, R3, UR7, PT ;  /* 0x0000000703007c0c */ /* 0x002fe2000bf86270 */
[----:B------:R-:W-:Y:S01]  /*10760*/  VIADD R3, R27, 0x4 ;  /* 0x000000041b037836 */ /* 0x000fe20000000000 */
[----:B------:R-:W-:Y:S02]  /*10770*/  ISETP.GE.AND P6, PT, R20, UR7, PT ;  /* 0x0000000714007c0c */ /* 0x000fe4000bfc6270 */
[----:B------:R-:W-:Y:S02]  /*10780*/  ISETP.GE.AND P0, PT, R21, UR7, PT ;  /* 0x0000000715007c0c */ /* 0x000fe4000bf06270 */
[----:B------:R-:W-:Y:S01]  /*10790*/  ISETP.GE.AND P1, PT, R3, UR7, PT ;  /* 0x0000000703007c0c */ /* 0x000fe2000bf26270 */
[C---:B------:R-:W-:Y:S01]  /*107a0*/  IMAD R3, R27.reuse, UR10, RZ ;  /* 0x0000000a1b037c24 */ /* 0x040fe2000f8e02ff */
[----:B------:R-:W-:-:S02]  /*107b0*/  ISETP.GE.AND P5, PT, R27, UR7, PT ;  /* 0x000000071b007c0c */ /* 0x000fc4000bfa6270 */
[----:B------:R-:W-:Y:S01]  /*107c0*/  PRMT R29, R12, 0x7632, R29 ;  /* 0x000076320c1d7816 */ /* 0x000fe2000000001d */
[C---:B0----5:R-:W-:Y:S01]  /*107d0*/  IMAD R23, R15.reuse, R22, RZ ;  /* 0x000000160f177224 */ /* 0x061fe200078e02ff */
[----:B------:R-:W-:-:S03]  /*107e0*/  ISETP.GE.AND P2, PT, R15, UR6, PT ;  /* 0x000000060f007c0c */ /* 0x000fc6000bf46270 */
[----:B------:R-:W-:Y:S01]  /*107f0*/  IMAD R25, R22, 0x40, R23 ;  /* 0x0000004016197824 */ /* 0x000fe200078e0217 */
[----:B------:R-:W-:Y:S02]  /*10800*/  LEA R20, P3, R23, UR4, 0x1 ;  /* 0x0000000417147c11 */ /* 0x000fe4000f8608ff */
[----:B------:R-:W-:Y:S02]  /*10810*/  ISETP.LT.AND P2, PT, R27, UR7, !P2 ;  /* 0x000000071b007c0c */ /* 0x000fe4000d741270 */
[----:B------:R-:W-:-:S03]  /*10820*/  LEA.HI.X.SX32 R21, R23, UR5, 0x1, P3 ;  /* 0x0000000517157c11 */ /* 0x000fc600098f0eff */
[----:B------:R-:W-:Y:S01]  /*10830*/  IMAD.WIDE R22, R3, 0x2, R20 ;  /* 0x0000000203167825 */ /* 0x000fe200078e0214 */
[----:B------:R-:W-:-:S07]  /*10840*/  LEA R24, P3, R25, UR4, 0x1 ;  /* 0x0000000419187c11 */ /* 0x000fce000f8608ff */
[----:B------:R0:W-:Y:S01]  /*10850*/  @P2 STG.E.U16 desc[UR8][R22.64], R16 ;  /* 0x0000001016002986 */ /* 0x0001e2000c101508 */
[----:B------:R-:W-:Y:S01]  /*10860*/  LEA.HI.X.SX32 R25, R25, UR5, 0x1, P3 ;  /* 0x0000000519197c11 */ /* 0x000fe200098f0eff */
[----:B0-----:R-:W-:Y:S02]  /*10870*/  IMAD.MOV.U32 R23, RZ, RZ, R27 ;  /* 0x000000ffff177224 */ /* 0x001fe400078e001b */
[C---:B------:R-:W-:Y:S02]  /*10880*/  VIADD R27, R3.reuse, UR10 ;  /* 0x0000000a031b7c36 */ /* 0x040fe40008000000 */
[----:B------:R-:W-:Y:S01]  /*10890*/  IMAD.WIDE R2, R3, 0x2, R24 ;  /* 0x0000000203027825 */ /* 0x000fe200078e0218 */
[----:B--2---:R-:W-:Y:S02]  /*108a0*/  ISETP.LT.AND P2, PT, R11, UR6, !P5 ;  /* 0x000000060b007c0c */ /* 0x004fe4000ef41270 */
[----:B------:R-:W-:Y:S02]  /*108b0*/  ISETP.LT.AND P5, PT, R15, UR6, !P4 ;  /* 0x000000060f007c0c */ /* 0x000fe4000e7a1270 */
[----:B------:R-:W-:Y:S01]  /*108c0*/  ISETP.LT.AND P4, PT, R11, UR6, !P4 ;  /* 0x000000060b007c0c */ /* 0x000fe2000e781270 */
[----:B------:R-:W-:-:S02]  /*108d0*/  VIADD R28, R23, 0x5 ;  /* 0x00000005171c7836 */ /* 0x000fc40000000000 */
[----:B------:R-:W-:-:S06]  /*108e0*/  IMAD.WIDE R4, R27, 0x2, R20 ;  /* 0x000000021b047825 */ /* 0x000fcc00078e0214 */
[----:B------:R0:W-:Y:S01]  /*108f0*/  @P2 STG.E.U16 desc[UR8][R2.64], R26 ;  /* 0x0000001a02002986 */ /* 0x0001e2000c101508 */
[----:B------:R-:W-:Y:S02]  /*10900*/  ISETP.LT.AND P2, PT, R15, UR6, !P6 ;  /* 0x000000060f007c0c */ /* 0x000fe4000f741270 */
[----:B------:R-:W-:Y:S01]  /*10910*/  ISETP.LT.AND P6, PT, R11, UR6, !P6 ;  /* 0x000000060b007c0c */ /* 0x000fe2000f7c1270 */
[----:B------:R-:W-:-:S04]  /*10920*/  IMAD.WIDE R6, R27, 0x2, R24 ;  /* 0x000000021b067825 */ /* 0x000fc800078e0218 */
[----:B------:R-:W-:Y:S01]  /*10930*/  VIADD R27, R27, UR10 ;  /* 0x0000000a1b1b7c36 */ /* 0x000fe20008000000 */
[----:B------:R-:W-:Y:S01]  /*10940*/  ISETP.GE.AND P3, PT, R28, UR7, PT ;  /* 0x000000071c007c0c */ /* 0x000fe2000bf66270 */
[----:B------:R1:W-:Y:S01]  /*10950*/  @P5 STG.E.U16 desc[UR8][R4.64], R12 ;  /* 0x0000000c04005986 */ /* 0x0003e2000c101508 */
[----:B------:R-:W-:Y:S01]  /*10960*/  PRMT R28, R17, 0x7632, R28 ;  /* 0x00007632111c7816 */ /* 0x000fe2000000001c */
[----:B0-----:R-:W-:Y:S02]  /*10970*/  IMAD.WIDE R2, R27, 0x2, R20 ;  /* 0x000000021b027825 */ /* 0x001fe400078e0214 */
[----:B------:R0:W-:Y:S01]  /*10980*/  @P4 STG.E.U16 desc[UR8][R6.64], R29 ;  /* 0x0000001d06004986 */ /* 0x0001e2000c101508 */
[----:B------:R-:W-:Y:S02]  /*10990*/  ISETP.LT.AND P4, PT, R15, UR6, !P0 ;  /* 0x000000060f007c0c */ /* 0x000fe4000c781270 */
[----:B------:R-:W-:Y:S01]  /*109a0*/  ISETP.LT.AND P0, PT, R11, UR6, !P0 ;  /* 0x000000060b007c0c */ /* 0x000fe2000c701270 */
[----:B------:R-:W-:Y:S01]  /*109b0*/  @P2 STG.E.U16 desc[UR8][R2.64], R17 ;  /* 0x0000001102002986 */ /* 0x000fe2000c101508 */
[----:B-1----:R-:W-:-:S04]  /*109c0*/  IMAD.WIDE R4, R27, 0x2, R24 ;  /* 0x000000021b047825 */ /* 0x002fc800078e0218 */
[----:B0-----:R-:W-:Y:S01]  /*109d0*/  IMAD.MOV.U32 R29, RZ, RZ, R23 ;  /* 0x000000ffff1d7224 */ /* 0x001fe200078e0017 */
[----:B------:R0:W-:Y:S01]  /*109e0*/  @P6 STG.E.U16 desc[UR8][R4.64], R28 ;  /* 0x0000001c04006986 */ /* 0x0001e2000c101508 */
[----:B------:R-:W-:Y:S01]  /*109f0*/  VIADD R23, R27, UR10 ;  /* 0x0000000a1b177c36 */ /* 0x000fe20008000000 */
[----:B------:R-:W-:Y:S01]  /*10a00*/  ISETP.LT.AND P6, PT, R15, UR6, !P1 ;  /* 0x000000060f007c0c */ /* 0x000fe2000cfc1270 */
[----:B------:R-:W-:Y:S01]  /*10a10*/  VIADD R16, R29, 0x6 ;  /* 0x000000061d107836 */ /* 0x000fe20000000000 */
[----:B------:R-:W-:Y:S01]  /*10a20*/  ISETP.LT.AND P1, PT, R11, UR6, !P1 ;  /* 0x000000060b007c0c */ /* 0x000fe2000cf21270 */
[----:B------:R-:W-:Y:S02]  /*10a30*/  VIADD R22, R29, 0x7 ;  /* 0x000000071d167836 */ /* 0x000fe40000000000 */
[C---:B------:R-:W-:Y:S01]  /*10a40*/  VIADD R27, R23.reuse, UR10 ;  /* 0x0000000a171b7c36 */ /* 0x040fe20008000000 */
[----:B------:R-:W-:Y:S01]  /*10a50*/  ISETP.GE.AND P5, PT, R16, UR7, PT ;  /* 0x0000000710007c0c */ /* 0x000fe2000bfa6270 */
[----:B------:R-:W-:Y:S01]  /*10a60*/  IMAD.WIDE R6, R23, 0x2, R20 ;  /* 0x0000000217067825 */ /* 0x000fe200078e0214 */
[----:B------:R-:W-:-:S02]  /*10a70*/  ISETP.GE.AND P2, PT, R22, UR7, PT ;  /* 0x0000000716007c0c */ /* 0x000fc4000bf46270 */
[----:B0-----:R-:W-:Y:S01]  /*10a80*/  PRMT R5, R13, 0x7632, R5 ;  /* 0x000076320d057816 */ /* 0x001fe20000000005 */
[----:B------:R-:W-:Y:S01]  /*10a90*/  IMAD.WIDE R2, R23, 0x2, R24 ;  /* 0x0000000217027825 */ /* 0x000fe200078e0218 */
[----:B------:R-:W-:-:S03]  /*10aa0*/  PRMT R28, R18, 0x7632, R28 ;  /* 0x00007632121c7816 */ /* 0x000fc6000000001c */
[C---:B------:R-:W-:Y:S01]  /*10ab0*/  IMAD.WIDE R16, R27.reuse, 0x2, R20 ;  /* 0x000000021b107825 */ /* 0x040fe200078e0214 */
[----:B------:R0:W-:Y:S03]  /*10ac0*/  @P4 STG.E.U16 desc[UR8][R6.64], R13 ;  /* 0x0000000d06004986 */ /* 0x0001e6000c101508 */
[----:B------:R-:W-:Y:S01]  /*10ad0*/  IMAD.WIDE R22, R27, 0x2, R24 ;  /* 0x000000021b167825 */ /* 0x000fe200078e0218 */
[----:B------:R1:W-:Y:S04]  /*10ae0*/  @P0 STG.E.U16 desc[UR8][R2.64], R5 ;  /* 0x0000000502000986 */ /* 0x0003e8000c101508 */
[----:B------:R2:W-:Y:S01]  /*10af0*/  @P6 STG.E.U16 desc[UR8][R16.64], R18 ;  /* 0x0000001210006986 */ /* 0x0005e2000c101508 */
[----:B------:R-:W-:-:S03]  /*10b00*/  ISETP.LT.AND P6, PT, R15, UR6, !P5 ;  /* 0x000000060f007c0c */ /* 0x000fc6000efc1270 */
[----:B------:R-:W-:Y:S01]  /*10b10*/  @P1 STG.E.U16 desc[UR8][R22.64], R28 ;  /* 0x0000001c16001986 */ /* 0x000fe2000c101508 */
[----:B------:R-:W-:Y:S01]  /*10b20*/  ISETP.LT.AND P1, PT, R15, UR6, !P3 ;  /* 0x000000060f007c0c */ /* 0x000fe2000df21270 */
[----:B0-----:R-:W-:Y:S01]  /*10b30*/  VIADD R13, R27, UR10 ;  /* 0x0000000a1b0d7c36 */ /* 0x001fe20008000000 */
[----:B------:R-:W-:Y:S01]  /*10b40*/  ISETP.LT.AND P3, PT, R11, UR6, !P3 ;  /* 0x000000060b007c0c */ /* 0x000fe2000df61270 */
[----:B------:R-:W-:Y:S01]  /*10b50*/  VIADD R12, R29, 0x8 ;  /* 0x000000081d0c7836 */ /* 0x000fe20000000000 */
[----:B------:R-:W-:Y:S01]  /*10b60*/  ISETP.LT.AND P5, PT, R11, UR6, !P5 ;  /* 0x000000060b007c0c */ /* 0x000fe2000efa1270 */
[C---:B-1----:R-:W-:Y:S01]  /*10b70*/  IMAD.WIDE R2, R13.reuse, 0x2, R20 ;  /* 0x000000020d027825 */ /* 0x042fe200078e0214 */
[----:B------:R0:W1:Y:S03]  /*10b80*/  LDS.128 R4, [R0] ;  /* 0x0000000000047984 */ /* 0x0000660000000c00 */
[C---:B--2---:R-:W-:Y:S01]  /*10b90*/  VIADD R18, R13.reuse, UR10 ;  /* 0x0000000a0d127c36 */ /* 0x044fe20008000000 */
[----:B------:R-:W-:Y:S01]  /*10ba0*/  ISETP.GE.AND P4, PT, R12, UR7, PT ;  /* 0x000000070c007c0c */ /* 0x000fe2000bf86270 */
[----:B------:R-:W-:Y:S01]  /*10bb0*/  IMAD.WIDE R12, R13, 0x2, R24 ;  /* 0x000000020d0c7825 */ /* 0x000fe200078e0218 */
[----:B------:R-:W-:Y:S01]  /*10bc0*/  PRMT R27, R19, 0x7632, R27 ;  /* 0x00007632131b7816 */ /* 0x000fe2000000001b */
[----:B------:R-:W2:Y:S01]  /*10bd0*/  LDL.LU R15, [R1+0x704] ;  /* 0x00070400010f7983 */ /* 0x000ea20000300800 */
[----:B0-----:R-:W-:Y:S01]  /*10be0*/  PRMT R0, R14, 0x7632, R0 ;  /* 0x000076320e007816 */ /* 0x001fe20000000000 */
[----:B------:R-:W-:-:S02]  /*10bf0*/  IMAD.WIDE R16, R18, 0x2, R20 ;  /* 0x0000000212107825 */ /* 0x000fc400078e0214 */
[----:B------:R-:W-:Y:S02]  /*10c00*/  @P1 STG.E.U16 desc[UR8][R2.64], R14 ;  /* 0x0000000e02001986 */ /* 0x000fe4000c101508 */
[----:B------:R-:W-:Y:S02]  /*10c10*/  IMAD.WIDE R22, R18, 0x2, R24 ;  /* 0x0000000212167825 */ /* 0x000fe400078e0218 */
[----:B------:R-:W-:Y:S04]  /*10c20*/  @P3 STG.E.U16 desc[UR8][R12.64], R0 ;  /* 0x000000000c003986 */ /* 0x000fe8000c101508 */
[----:B------:R-:W-:Y:S04]  /*10c30*/  @P6 STG.E.U16 desc[UR8][R16.64], R19 ;  /* 0x0000001310006986 */ /* 0x000fe8000c101508 */
[----:B------:R0:W-:Y:S04]  /*10c40*/  @P5 STG.E.U16 desc[UR8][R22.64], R27 ;  /* 0x0000001b16005986 */ /* 0x0001e8000c101508 */
[----:B0-----:R-:W3:Y:S01]  /*10c50*/  LDL.LU R27, [R1+0x6d4] ;  /* 0x0006d400011b7983 */ /* 0x001ee20000300800 */
[----:B------:R-:W-:-:S02]  /*10c60*/  VIADD R26, R29, 0x9 ;  /* 0x000000091d1a7836 */ /* 0x000fc40000000000 */
[----:B------:R-:W-:Y:S02]  /*10c70*/  VIADD R18, R18, UR10 ;  /* 0x0000000a12127c36 */ /* 0x000fe40008000000 */
[----:B------:R-:W-:Y:S01]  /*10c80*/  IMAD.MOV.U32 R0, RZ, RZ, R29 ;  /* 0x000000ffff007224 */ /* 0x000fe200078e001d */
[----:B------:R-:W-:Y:S01]  /*10c90*/  ISETP.GE.AND P0, PT, R26, UR7, PT ;  /* 0x000000071a007c0c */ /* 0x000fe2000bf06270 */
[----:B------:R-:W-:Y:S02]  /*10ca0*/  VIADD R26, R29, 0xa ;  /* 0x0000000a1d1a7836 */ /* 0x000fe40000000000 */
[C---:B------:R-:W-:Y:S02]  /*10cb0*/  VIADD R29, R18.reuse, UR10 ;  /* 0x0000000a121d7c36 */ /* 0x040fe40008000000 */
[----:B------:R-:W-:-:S04]  /*10cc0*/  IMAD.WIDE R2, R18, 0x2, R20 ;  /* 0x0000000212027825 */ /* 0x000fc800078e0214 */
[----:B------:R-:W-:Y:S01]  /*10cd0*/  IMAD.WIDE R12, R18, 0x2, R24 ;  /* 0x00000002120c7825 */ /* 0x000fe200078e0218 */
[----:B------:R-:W-:-:S03]  /*10ce0*/  ISETP.GE.AND P1, PT, R26, UR7, PT ;  /* 0x000000071a007c0c */ /* 0x000fc6000bf26270 */
[----:B------:R-:W-:-:S04]  /*10cf0*/  IMAD.WIDE R16, R29, 0x2, R20 ;  /* 0x000000021d107825 */ /* 0x000fc800078e0214 */
[----:B------:R-:W-:-:S04]  /*10d00*/  IMAD.WIDE R18, R29, 0x2, R24 ;  /* 0x000000021d127825 */ /* 0x000fc800078e0218 */
[----:B------:R-:W-:Y:S02]  /*10d10*/  VIADD R29, R29, UR10 ;  /* 0x0000000a1d1d7c36 */ /* 0x000fe40008000000 */
[C---:B------:R-:W-:Y:S02]  /*10d20*/  VIADD R26, R0.reuse, 0xb ;  /* 0x0000000b001a7836 */ /* 0x040fe40000000000 */
[----:B------:R-:W-:Y:S02]  /*10d30*/  VIADD R23, R29, UR10 ;  /* 0x0000000a1d177c36 */ /* 0x000fe40008000000 */
[----:B------:R-:W-:Y:S01]  /*10d40*/  VIADD R28, R0, 0xc ;  /* 0x0000000c001c7836 */ /* 0x000fe20000000000 */
[----:B------:R-:W-:Y:S01]  /*10d50*/  ISETP.GE.AND P3, PT, R26, UR7, PT ;  /* 0x000000071a007c0c */ /* 0x000fe2000bf66270 */
[----:B------:R-:W-:-:S04]  /*10d60*/  IMAD.MOV.U32 R26, RZ, RZ, R0 ;  /* 0x000000ffff1a7224 */ /* 0x000fc800078e0000 */
[C---:B------:R-:W-:Y:S02]  /*10d70*/  VIADD R0, R26.reuse, 0xd ;  /* 0x0000000d1a007836 */ /* 0x040fe40000000000 */
[----:B------:R-:W-:Y:S01]  /*10d80*/  VIADD R22, R26, 0xe ;  /* 0x0000000e1a167836 */ /* 0x000fe20000000000 */
[----:B--2---:R-:W-:Y:S02]  /*10d90*/  PRMT R14, R15, 0x7632, R14 ;  /* 0x000076320f0e7816 */ /* 0x004fe4000000000e */
[----:B---3--:R-:W-:Y:S02]  /*10da0*/  ISETP.LT.AND P5, PT, R27, UR6, !P2 ;  /* 0x000000061b007c0c */ /* 0x008fe4000d7a1270 */
[----:B------:R-:W-:Y:S02]  /*10db0*/  ISETP.LT.AND P2, PT, R11, UR6, !P2 ;  /* 0x000000060b007c0c */ /* 0x000fe4000d741270 */
[----:B------:R-:W-:Y:S02]  /*10dc0*/  ISETP.LT.AND P6, PT, R27, UR6, !P4 ;  /* 0x000000061b007c0c */ /* 0x000fe4000e7c1270 */
[----:B------:R-:W-:-:S07]  /*10dd0*/  ISETP.LT.AND P4, PT, R11, UR6, !P4 ;  /* 0x000000060b007c0c */ /* 0x000fce000e781270 */
[----:B------:R0:W-:Y:S04]  /*10de0*/  @P5 STG.E.U16 desc[UR8][R2.64], R15 ;  /* 0x0000000f02005986 */ /* 0x0001e8000c101508 */
[----:B------:R2:W-:Y:S01]  /*10df0*/  @P2 STG.E.U16 desc[UR8][R12.64], R14 ;  /* 0x0000000e0c002986 */ /* 0x0005e2000c101508 */
[----:B------:R-:W-:Y:S02]  /*10e00*/  ISETP.LT.AND P2, PT, R27, UR6, !P0 ;  /* 0x000000061b007c0c */ /* 0x000fe4000c741270 */
[----:B------:R-:W-:Y:S01]  /*10e10*/  ISETP.LT.AND P0, PT, R11, UR6, !P0 ;  /* 0x000000060b007c0c */ /* 0x000fe2000c701270 */
[----:B------:R1:W-:Y:S01]  /*10e20*/  @P6 STG.E.U16 desc[UR8][R16.64], R8 ;  /* 0x0000000810006986 */ /* 0x0003e2000c101508 */
[----:B------:R-:W-:Y:S02]  /*10e30*/  ISETP.LT.AND P6, PT, R27, UR6, !P1 ;  /* 0x000000061b007c0c */ /* 0x000fe4000cfc1270 */
[----:B0-----:R-:W-:-:S05]  /*10e40*/  PRMT R3, R8, 0x7632, R3 ;  /* 0x0000763208037816 */ /* 0x001fca0000000003 */
[----:B------:R0:W-:Y:S01]  /*10e50*/  @P4 STG.E.U16 desc[UR8][R18.64], R3 ;  /* 0x0000000312004986 */ /* 0x0001e2000c101508 */
[----:B--2---:R-:W-:Y:S01]  /*10e60*/  IMAD.WIDE R12, R29, 0x2, R24 ;  /* 0x000000021d0c7825 */ /* 0x004fe200078e0218 */
[----:B-1----:R-:W-:-:S03]  /*10e70*/  PRMT R8, R4, 0x7632, R8 ;  /* 0x0000763204087816 */ /* 0x002fc60000000008 */
[----:B------:R-:W-:Y:S01]  /*10e80*/  IMAD.WIDE R14, R23, 0x2, R20 ;  /* 0x00000002170e7825 */ /* 0x000fe200078e0214 */
[----:B------:R-:W-:-:S03]  /*10e90*/  ISETP.GE.AND P5, PT, R28, UR7, PT ;  /* 0x000000071c007c0c */ /* 0x000fc6000bfa6270 */
[----:B0-----:R-:W-:Y:S01]  /*10ea0*/  IMAD.WIDE R2, R29, 0x2, R20 ;  /* 0x000000021d027825 */ /* 0x001fe200078e0214 */
[----:B------:R-:W-:-:S04]  /*10eb0*/  ISETP.LT.AND P1, PT, R11, UR6, !P1 ;  /* 0x000000060b007c0c */ /* 0x000fc8000cf21270 */
[----:B------:R0:W-:Y:S01]  /*10ec0*/  @P2 STG.E.U16 desc[UR8][R2.64], R4 ;  /* 0x0000000402002986 */ /* 0x0001e2000c101508 */
[----:B------:R-:W-:-:S03]  /*10ed0*/  VIADD R17, R23, UR10 ;  /* 0x0000000a17117c36 */ /* 0x000fc60008000000 */
[----:B------:R1:W-:Y:S01]  /*10ee0*/  @P0 STG.E.U16 desc[UR8][R12.64], R8 ;  /* 0x000000080c000986 */ /* 0x0003e2000c101508 */
[----:B------:R-:W-:Y:S02]  /*10ef0*/  ISETP.LT.AND P0, PT, R27, UR6, !P3 ;  /* 0x000000061b007c0c */ /* 0x000fe4000df01270 */
[----:B------:R-:W-:Y:S01]  /*10f00*/  ISETP.LT.AND P3, PT, R11, UR6, !P3 ;  /* 0x000000060b007c0c */ /* 0x000fe2000df61270 */
[----:B------:R2:W-:Y:S01]  /*10f10*/  @P6 STG.E.U16 desc[UR8][R14.64], R9 ;  /* 0x000000090e006986 */ /* 0x0005e2000c101508 */
[----:B------:R-:W-:Y:S01]  /*10f20*/  ISETP.LT.AND P6, PT, R27, UR6, !P5 ;  /* 0x000000061b007c0c */ /* 0x000fe2000efc1270 */
[----:B------:R-:W-:Y:S01]  /*10f30*/  VIADD R19, R17, UR10 ;  /* 0x0000000a11137c36 */ /* 0x000fe20008000000 */
[----:B------:R-:W-:Y:S01]  /*10f40*/  ISETP.GE.AND P4, PT, R0, UR7, PT ;  /* 0x0000000700007c0c */ /* 0x000fe2000bf86270 */
[----:B0-----:R-:W-:Y:S01]  /*10f50*/  IMAD.WIDE R2, R23, 0x2, R24 ;  /* 0x0000000217027825 */ /* 0x001fe200078e0218 */
[----:B------:R-:W-:-:S03]  /*10f60*/  PRMT R16, R9, 0x7632, R16 ;  /* 0x0000763209107816 */ /* 0x000fc60000000010 */
[----:B------:R-:W-:Y:S01]  /*10f70*/  VIADD R0, R26, 0xf ;  /* 0x0000000f1a007836 */ /* 0x000fe20000000000 */
[----:B------:R-:W-:Y:S01]  /*10f80*/  PRMT R4, R5, 0x7632, R4 ;  /* 0x0000763205047816 */ /* 0x000fe20000000004 */
[C---:B-1----:R-:W-:Y:S01]  /*10f90*/  IMAD.WIDE R12, R17.reuse, 0x2, R20 ;  /* 0x00000002110c7825 */ /* 0x042fe200078e0214 */
[----:B------:R0:W-:Y:S03]  /*10fa0*/  @P1 STG.E.U16 desc[UR8][R2.64], R16 ;  /* 0x0000001002001986 */ /* 0x0001e6000c101508 */
[----:B--2---:R-:W-:Y:S01]  /*10fb0*/  IMAD.WIDE R8, R17, 0x2, R24 ;  /* 0x0000000211087825 */ /* 0x004fe200078e0218 */
[----:B------:R-:W-:-:S03]  /*10fc0*/  ISETP.GE.AND P2, PT, R22, UR7, PT ;  /* 0x0000000716007c0c */ /* 0x000fc6000bf46270 */
[----:B------:R-:W-:Y:S01]  /*10fd0*/  IMAD.WIDE R14, R19, 0x2, R20 ;  /* 0x00000002130e7825 */ /* 0x000fe200078e0214 */
[----:B------:R-:W-:Y:S01]  /*10fe0*/  ISETP.GE.AND P1, PT, R0, UR7, PT ;  /* 0x0000000700007c0c */ /* 0x000fe2000bf26270 */
[----:B------:R-:W-:Y:S01]  /*10ff0*/  @P0 STG.E.U16 desc[UR8][R12.64], R5 ;  /* 0x000000050c000986 */ /* 0x000fe2000c101508 */
[----:B------:R-:W-:-:S03]  /*11000*/  ISETP.LT.AND P5, PT, R11, UR6, !P5 ;  /* 0x000000060b007c0c */ /* 0x000fc6000efa1270 */
[----:B------:R-:W-:Y:S01]  /*11010*/  @P3 STG.E.U16 desc[UR8][R8.64], R4 ;  /* 0x0000000408003986 */ /* 0x000fe2000c101508 */
[C---:B------:R-:W-:Y:S02]  /*11020*/  ISETP.LT.AND P3, PT, R27.reuse, UR6, !P2 ;  /* 0x000000061b007c0c */ /* 0x040fe4000d761270 */
[C---:B------:R-:W-:Y:S01]  /*11030*/  ISETP.LT.AND P0, PT, R27.reuse, UR6, !P1 ;  /* 0x000000061b007c0c */ /* 0x040fe2000cf01270 */
[----:B------:R1:W-:Y:S01]  /*11040*/  @P6 STG.E.U16 desc[UR8][R14.64], R10 ;  /* 0x0000000a0e006986 */ /* 0x0003e2000c101508 */
[----:B------:R-:W-:Y:S02]  /*11050*/  ISETP.LT.AND P6, PT, R27, UR6, !P4 ;  /* 0x000000061b007c0c */ /* 0x000fe4000e7c1270 */
[C---:B------:R-:W-:Y:S02]  /*11060*/  ISETP.LT.AND P4, PT, R11.reuse, UR6, !P4 ;  /* 0x000000060b007c0c */ /* 0x040fe4000e781270 */
[C---:B------:R-:W-:Y:S02]  /*11070*/  ISETP.LT.AND P2, PT, R11.reuse, UR6, !P2 ;  /* 0x000000060b007c0c */ /* 0x040fe4000d741270 */
[----:B------:R-:W-:-:S02]  /*11080*/  ISETP.LT.AND P1, PT, R11, UR6, !P1 ;  /* 0x000000060b007c0c */ /* 0x000fc4000cf21270 */
[----:B------:R-:W2:Y:S01]  /*11090*/  LDL.LU R11, [R1+0x700] ;  /* 0x00070000010b7983 */ /* 0x000ea20000300800 */
[----:B------:R-:W-:Y:S01]  /*110a0*/  VIADD R17, R19, UR10 ;  /* 0x0000000a13117c36 */ /* 0x000fe20008000000 */
[----:B------:R-:W-:-:S03]  /*110b0*/  PRMT R0, R10, 0x7632, R0 ;  /* 0x000076320a007816 */ /* 0x000fc60000000000 */
[----:B------:R-:W-:Y:S02]  /*110c0*/  VIADD R23, R17, UR10 ;  /* 0x0000000a11177c36 */ /* 0x000fe40008000000 */
[----:B0-----:R-:W-:Y:S01]  /*110d0*/  IMAD.WIDE R2, R19, 0x2, R24 ;  /* 0x0000000213027825 */ /* 0x001fe200078e0218 */
[----:B-1----:R-:W-:-:S03]  /*110e0*/  PRMT R10, R6, 0x7632, R10 ;  /* 0x00007632060a7816 */ /* 0x002fc6000000000a */
[----:B------:R-:W-:Y:S02]  /*110f0*/  VIADD R19, R23, UR10 ;  /* 0x0000000a17137c36 */ /* 0x000fe40008000000 */
[C---:B------:R-:W-:Y:S01]  /*11100*/  IMAD.WIDE R4, R17.reuse, 0x2, R20 ;  /* 0x0000000211047825 */ /* 0x040fe200078e0214 */
[----:B------:R0:W-:Y:S03]  /*11110*/  @P5 STG.E.U16 desc[UR8][R2.64], R0 ;  /* 0x0000000002005986 */ /* 0x0001e6000c101508 */
[----:B------:R-:W-:Y:S01]  /*11120*/  IMAD.WIDE R12, R17, 0x2, R24 ;  /* 0x00000002110c7825 */ /* 0x000fe200078e0218 */
[----:B------:R0:W-:Y:S03]  /*11130*/  @P6 STG.E.U16 desc[UR8][R4.64], R6 ;  /* 0x0000000604006986 */ /* 0x0001e6000c101508 */
[C---:B------:R-:W-:Y:S01]  /*11140*/  IMAD.WIDE R8, R23.reuse, 0x2, R20 ;  /* 0x0000000217087825 */ /* 0x040fe200078e0214 */
[----:B------:R0:W-:Y:S03]  /*11150*/  @P4 STG.E.U16 desc[UR8][R12.64], R10 ;  /* 0x0000000a0c004986 */ /* 0x0001e6000c101508 */
[----:B------:R-:W-:-:S04]  /*11160*/  IMAD.WIDE R14, R23, 0x2, R24 ;  /* 0x00000002170e7825 */ /* 0x000fc800078e0218 */
[----:B------:R-:W-:-:S04]  /*11170*/  IMAD.WIDE R20, R19, 0x2, R20 ;  /* 0x0000000213147825 */ /* 0x000fc800078e0214 */
[----:B------:R-:W-:Y:S01]  /*11180*/  IMAD.WIDE R24, R19, 0x2, R24 ;  /* 0x0000000213187825 */ /* 0x000fe200078e0218 */
[----:B--2---:R-:W-:Y:S01]  /*11190*/  PRMT R16, R11, 0x7632, R16 ;  /* 0x000076320b107816 */ /* 0x004fe20000000010 */
[----:B------:R0:W-:Y:S04]  /*111a0*/  @P3 STG.E.U16 desc[UR8][R8.64], R11 ;  /* 0x0000000b08003986 */ /* 0x0001e8000c101508 */
[----:B------:R0:W-:Y:S04]  /*111b0*/  @P2 STG.E.U16 desc[UR8][R14.64], R16 ;  /* 0x000000100e002986 */ /* 0x0001e8000c101508 */
[----:B------:R0:W-:Y:S01]  /*111c0*/  @P0 STG.E.U16 desc[UR8][R20.64], R7 ;  /* 0x0000000714000986 */ /* 0x0001e2000c101508 */
[----:B------:R-:W-:Y:S05]  /*111d0*/  @!P1 EXIT ;  /* 0x000000000000994d */ /* 0x000fea0003800000 */
[----:B0-----:R-:W-:-:S05]  /*111e0*/  PRMT R12, R7, 0x7632, R12 ;  /* 0x00007632070c7816 */ /* 0x001fca000000000c */
[----:B------:R-:W-:Y:S01]  /*111f0*/  STG.E.U16 desc[UR8][R24.64], R12 ;  /* 0x0000000c18007986 */ /* 0x000fe2000c101508 */
[----:B------:R-:W-:Y:S05]  /*11200*/  EXIT ;  /* 0x000000000000794d */ /* 0x000fea0003800000 */
.L_x_2:
[----:B------:R-:W-:-:S00]  /*11210*/  BRA `(.L_x_2) ;  /* 0xfffffffc00fc7947 */ /* 0x000fc0000383ffff */
[----:B------:R-:W-:-:S00]  /*11220*/  NOP ;  /* 0x0000000000007918 */ /* 0x000fc00000000000 */
        /* <DEDUP_REMOVED lines=13> */
.L_x_3:


//--------------------- .nv.shared.matmul_kernel  --------------------------
	.section	.nv.shared.matmul_kernel,"aw",@nobits
	.sectionflags	@""
	.align	16
	.zero		1024


//--------------------- .nv.shared.reserved.0     --------------------------
	.section	.nv.shared.reserved.0,"aw",@nobits
	.weak		__nv_reservedSMEM_offset_0_alias
	.size		__nv_reservedSMEM_offset_0_alias, 0, 64
	.other		__nv_reservedSMEM_offset_0_alias,@"STO_CUDA_RESERVED_SHARED STV_DEFAULT"
__nv_reservedSMEM_offset_0_alias:
	.zero		0
	.zero		64


//--------------------- .nv.constant0.matmul_kernel --------------------------
	.section	.nv.constant0.matmul_kernel,"a",@progbits
	.sectionflags	@""
	.align	4
.nv.constant0.matmul_kernel:
	.zero		976


//--------------------- SYMBOLS --------------------------

	.type		.nv.reservedSmem.offset0,@object
	.size		.nv.reservedSmem.offset0,0x4
	.type		.nv.reservedSmem.cap,@object
	.size		.nv.reservedSmem.cap,0x4
